def gluon_wgmma(
    a_ptr,
    b_ptr,
    c_ptr,
    M,
    N,
    K,
    stride_am,
    stride_bk,
    stride_cm,
    BLOCK_M: gl.constexpr,
    BLOCK_N: gl.constexpr,
    BLOCK_K: gl.constexpr,
    DTYPE: gl.constexpr,
    A_LAYOUT: gl.constexpr,
    B_LAYOUT: gl.constexpr,
    C_LAYOUT: gl.constexpr,
    B_SHAPE: gl.constexpr,
    TRANS_B: gl.constexpr,
    NUM_BUFFERS: gl.constexpr,
    NUM_WARPS: gl.constexpr,
):
    a_desc = tma.make_tensor_descriptor(
        a_ptr, [M, K], [stride_am, 1], [BLOCK_M, BLOCK_K], A_LAYOUT
    )
    b_desc = tma.make_tensor_descriptor(
        b_ptr,
        [N, K] if TRANS_B else [K, N],
        [stride_bk, 1],
        B_SHAPE,
        B_LAYOUT,
    )
    c_desc = tma.make_tensor_descriptor(
        c_ptr, [M, N], [stride_cm, 1], [BLOCK_M, BLOCK_N], C_LAYOUT
    )

    a_bufs = gl.allocate_shared_memory(
        DTYPE, [NUM_BUFFERS, BLOCK_M, BLOCK_K], A_LAYOUT
    )
    b_bufs = gl.allocate_shared_memory(DTYPE, [NUM_BUFFERS] + B_SHAPE, B_LAYOUT)

    pid_m = gl.program_id(0)
    pid_n = gl.program_id(1)
    off_m = pid_m * BLOCK_M
    off_n = pid_n * BLOCK_N

    mma_layout: gl.constexpr = pick_wgmma_layout(DTYPE, BLOCK_M, BLOCK_N, NUM_WARPS)
    acc = warpgroup_mma_init(
        gl.zeros((BLOCK_M, BLOCK_N), dtype=gl.float32, layout=mma_layout)
    )

    bars = gl.allocate_shared_memory(
        gl.int64, [NUM_BUFFERS, 1], mbarrier.MBarrierLayout()
    )
    for i in gl.static_range(NUM_BUFFERS):
        mbarrier.init(bars.index(i), count=1)
    idx = 0
    phase = 0

    for k in range(0, K, BLOCK_K):
        a = a_bufs.index(idx)
        b = b_bufs.index(idx)
        bar = bars.index(idx)
        mbarrier.expect(bar, a_desc.block_type.nbytes + b_desc.block_type.nbytes)
        tma.async_copy_global_to_shared(a_desc, [off_m, k], bar, a)
        tma.async_copy_global_to_shared(
            b_desc, [off_n, k] if TRANS_B else [k, off_n], bar, b
        )
        mbarrier.wait(bar, phase=phase)

        if TRANS_B:
            b = b.permute((1, 0))
        acc = warpgroup_mma_wait(num_outstanding=0, deps=(acc,))
        acc = warpgroup_mma(a, b, acc, is_async=True)

        idx += 1
        if idx == NUM_BUFFERS:
            idx = 0
            phase ^= 1

    acc = warpgroup_mma_wait(num_outstanding=0, deps=(acc,))
    for i in gl.static_range(NUM_BUFFERS):
        mbarrier.invalidate(bars.index(i))

    c_smem = gl.allocate_shared_memory(DTYPE, [BLOCK_M, BLOCK_N], C_LAYOUT)
    c_smem.store(acc.to(DTYPE))
    fence_async_shared()
    tma.async_copy_shared_to_global(c_desc, [off_m, off_n], c_smem)
    tma.store_wait(pendings=0)

# config = {"BLOCK_K": 64, "BLOCK_M": 256, "BLOCK_N": 256, "arch": "sm_90", "dtype": "bf16", "num_buffers": 2, "num_warps": 8, "trans_b": 0}
# arch = sm_90


// ===== COMPILED SASS (sm_90a) =====

	.target	sm_90a

	.elftype	@"ET_EXEC"


//--------------------- .note.nv.tkinfo           --------------------------
	.section	.note.nv.tkinfo,"",@"SHT_NOTE"
	.sectionflags	@"SHF_NOTE_NV_TKINFO"
	.tkinfo
        /*0018*/ 	.word	0x00000002
        /*0030*/ 	.string	""
        /*0030*/ 	.string	"ptxas"
        /*0030*/ 	.string	"Cuda compilation tools, release 13.0, V13.0.88"
        /*0030*/ 	.string	"Build cuda_13.0.r13.0/compiler.36424714_0"
        /*0030*/ 	.string	"-v  -suppress-debug-info  -lineinfo  -arch sm_90a "



//--------------------- .note.nv.cuinfo           --------------------------
	.section	.note.nv.cuinfo,"",@"SHT_NOTE"
	.sectionflags	@"SHF_NOTE_NV_CUINFO"
        /*0018*/ 	.short	0x0002
        /*001a*/ 	.short	0x005a
        /*001c*/ 	.short	0x0082
	.zero		2


//--------------------- .nv.info                  --------------------------
	.section	.nv.info,"",@"SHT_CUDA_INFO"
	.align	4


	//----- nvinfo : EIATTR_REGCOUNT
	.align		4
        /*0000*/ 	.byte	0x04, 0x2f
        /*0002*/ 	.short	(.L_1 - .L_0)
	.align		4
.L_0:
        /*0004*/ 	.word	index@(gluon_wgmma)
        /*0008*/ 	.word	0x000000ff


	//----- nvinfo : EIATTR_FRAME_SIZE
	.align		4
.L_1:
        /*000c*/ 	.byte	0x04, 0x11
        /*000e*/ 	.short	(.L_3 - .L_2)
	.align		4
.L_2:
        /*0010*/ 	.word	index@(gluon_wgmma)
        /*0014*/ 	.word	0x00000270


	//----- nvinfo : EIATTR_MIN_STACK_SIZE
	.align		4
.L_3:
        /*0018*/ 	.byte	0x04, 0x12
        /*001a*/ 	.short	(.L_5 - .L_4)
	.align		4
.L_4:
        /*001c*/ 	.word	index@(gluon_wgmma)
        /*0020*/ 	.word	0x00000270
.L_5:


//--------------------- .nv.compat                --------------------------
	.section	.nv.compat,"",@"SHT_CUDA_COMPAT_INFO"
	.align	4
        /*0000*/ 	.byte	0x02, 0x09, 0x01, 0x00, 0x02, 0x02, 0x04, 0x00, 0x02, 0x05, 0x05, 0x00, 0x03, 0x07, 0x01, 0x01
        /*0010*/ 	.byte	0x02, 0x03, 0x03, 0x00, 0x02, 0x06, 0x01, 0x00, 0x04, 0x0b, 0x08, 0x00, 0x00, 0x00, 0x00, 0x00
        /*0020*/ 	.byte	0x00, 0x00, 0x00, 0x00


//--------------------- .nv.info.gluon_wgmma      --------------------------
	.section	.nv.info.gluon_wgmma,"",@"SHT_CUDA_INFO"
	.sectionflags	@""
	.align	4


	//----- nvinfo : EIATTR_CUDA_API_VERSION
	.align		4
        /*0000*/ 	.byte	0x04, 0x37
        /*0002*/ 	.short	(.L_7 - .L_6)
.L_6:
        /*0004*/ 	.word	0x00000082


	//----- nvinfo : EIATTR_KPARAM_INFO
	.align		4
.L_7:
        /*0008*/ 	.byte	0x04, 0x17
        /*000a*/ 	.short	(.L_9 - .L_8)
.L_8:
        /*000c*/ 	.word	0x00000000
        /*0010*/ 	.short	0x000a
        /*0012*/ 	.short	0x0048
        /*0014*/ 	.byte	0x00, 0xf4, 0x21, 0x00


	//----- nvinfo : EIATTR_KPARAM_INFO
	.align		4
.L_9:
        /*0018*/ 	.byte	0x04, 0x17
        /*001a*/ 	.short	(.L_11 - .L_10)
.L_10:
        /*001c*/ 	.word	0x00000000
        /*0020*/ 	.short	0x0009
        /*0022*/ 	.short	0x0040
        /*0024*/ 	.byte	0x00, 0xf4, 0x21, 0x00


	//----- nvinfo : EIATTR_KPARAM_INFO
	.align		4
.L_11:
        /*0028*/ 	.byte	0x04, 0x17
        /*002a*/ 	.short	(.L_13 - .L_12)
.L_12:
        /*002c*/ 	.word	0x00000000
        /*0030*/ 	.short	0x0008
        /*0032*/ 	.short	0x0038
        /*0034*/ 	.byte	0x00, 0xf0, 0x21, 0x00


	//----- nvinfo : EIATTR_KPARAM_INFO
	.align		4
.L_13:
        /*0038*/ 	.byte	0x04, 0x17
        /*003a*/ 	.short	(.L_15 - .L_14)
.L_14:
        /*003c*/ 	.word	0x00000000
        /*0040*/ 	.short	0x0007
        /*0042*/ 	.short	0x0030
        /*0044*/ 	.byte	0x00, 0xf0, 0x21, 0x00


	//----- nvinfo : EIATTR_KPARAM_INFO
	.align		4
.L_15:
        /*0048*/ 	.byte	0x04, 0x17
        /*004a*/ 	.short	(.L_17 - .L_16)
.L_16:
        /*004c*/ 	.word	0x00000000
        /*0050*/ 	.short	0x0006
        /*0052*/ 	.short	0x0028
        /*0054*/ 	.byte	0x00, 0xf0, 0x21, 0x00


	//----- nvinfo : EIATTR_KPARAM_INFO
	.align		4
.L_17:
        /*0058*/ 	.byte	0x04, 0x17
        /*005a*/ 	.short	(.L_19 - .L_18)
.L_18:
        /*005c*/ 	.word	0x00000000
        /*0060*/ 	.short	0x0005
        /*0062*/ 	.short	0x0020
        /*0064*/ 	.byte	0x00, 0xf0, 0x11, 0x00


	//----- nvinfo : EIATTR_KPARAM_INFO
	.align		4
.L_19:
        /*0068*/ 	.byte	0x04, 0x17
        /*006a*/ 	.short	(.L_21 - .L_20)
.L_20:
        /*006c*/ 	.word	0x00000000
        /*0070*/ 	.short	0x0004
        /*0072*/ 	.short	0x001c
        /*0074*/ 	.byte	0x00, 0xf0, 0x11, 0x00


	//----- nvinfo : EIATTR_KPARAM_INFO
	.align		4
.L_21:
        /*0078*/ 	.byte	0x04, 0x17
        /*007a*/ 	.short	(.L_23 - .L_22)
.L_22:
        /*007c*/ 	.word	0x00000000
        /*0080*/ 	.short	0x0003
        /*0082*/ 	.short	0x0018
        /*0084*/ 	.byte	0x00, 0xf0, 0x11, 0x00


	//----- nvinfo : EIATTR_KPARAM_INFO
	.align		4
.L_23:
        /*0088*/ 	.byte	0x04, 0x17
        /*008a*/ 	.short	(.L_25 - .L_24)
.L_24:
        /*008c*/ 	.word	0x00000000
        /*0090*/ 	.short	0x0002
        /*0092*/ 	.short	0x0010
        /*0094*/ 	.byte	0x00, 0xf4, 0x21, 0x00


	//----- nvinfo : EIATTR_KPARAM_INFO
	.align		4
.L_25:
        /*0098*/ 	.byte	0x04, 0x17
        /*009a*/ 	.short	(.L_27 - .L_26)
.L_26:
        /*009c*/ 	.word	0x00000000
        /*00a0*/ 	.short	0x0001
        /*00a2*/ 	.short	0x0008
        /*00a4*/ 	.byte	0x00, 0xf4, 0x21, 0x00


	//----- nvinfo : EIATTR_KPARAM_INFO
	.align		4
.L_27:
        /*00a8*/ 	.byte	0x04, 0x17
        /*00aa*/ 	.short	(.L_29 - .L_28)
.L_28:
        /*00ac*/ 	.word	0x00000000
        /*00b0*/ 	.short	0x0000
        /*00b2*/ 	.short	0x0000
        /*00b4*/ 	.byte	0x00, 0xf4, 0x21, 0x00


	//----- nvinfo : EIATTR_SPARSE_MMA_MASK
	.align		4
.L_29:
        /*00b8*/ 	.byte	0x03, 0x50
        /*00ba*/ 	.short	0x0000


	//----- nvinfo : EIATTR_MAXREG_COUNT
	.align		4
        /*00bc*/ 	.byte	0x03, 0x1b
        /*00be*/ 	.short	0x00ff


	//----- nvinfo : EIATTR_NUM_BARRIERS
	.align		4
        /*00c0*/ 	.byte	0x02, 0x4c
        /*00c2*/ 	.byte	0x01
	.zero		1


	//----- nvinfo : EIATTR_ANNOTATIONS
	.align		4
        /*00c4*/ 	.byte	0x04, 0x55
        /*00c6*/ 	.short	(.L_31 - .L_30)


	//   ....[0]....
.L_30:
        /*00c8*/ 	.word	0x00000001
        /*00cc*/ 	.byte	0x50, 0x11, 0x00, 0x00, 0x01, 0x00, 0x00, 0x00, 0xa0, 0x12, 0x00, 0x00, 0x01, 0x00, 0x00, 0x00
        /* <DEDUP_REMOVED lines=272> */
        /*11dc*/ 	.byte	0x20, 0x45, 0x00, 0x00, 0x01, 0x00, 0x00, 0x00, 0x30, 0x45, 0x00, 0x00


	//----- nvinfo : EIATTR_MERCURY_ISA_VERSION
	.align		4
.L_31:
        /*11e8*/ 	.byte	0x03, 0x5f
        /*11ea*/ 	.short	0x0101


	//----- nvinfo : EIATTR_INT_WARP_WIDE_INSTR_OFFSETS
	.align		4
        /*11ec*/ 	.byte	0x04, 0x31
        /*11ee*/ 	.short	(.L_33 - .L_32)


	//   ....[0]....
.L_32:
        /*11f0*/ 	.word	0x000012d0


	//   ....[1]....
        /*11f4*/ 	.word	0x000012f0


	//   ....[2]....
        /*11f8*/ 	.word	0x000013b0


	//   ....[3]....
        /*11fc*/ 	.word	0x00002cc0


	//   ....[4]....
        /*1200*/ 	.word	0x00002cd0


	//   ....[5]....
        /*1204*/ 	.word	0x00002d40


	//   ....[6]....
        /*1208*/ 	.word	0x00002d50


	//   ....[7]....
        /*120c*/ 	.word	0x00004770


	//   ....[8]....
        /*1210*/ 	.word	0x00004790


	//----- nvinfo : EIATTR_COOP_GROUP_MASK_REGIDS
	.align		4
.L_33:
        /*1214*/ 	.byte	0x04, 0x29
        /*1216*/ 	.short	(.L_35 - .L_34)


	//   ....[0]....
.L_34:
        /*1218*/ 	.word	0xffffffff


	//   ....[1]....
        /*121c*/ 	.word	0xffffffff


	//   ....[2]....
        /*1220*/ 	.word	0xffffffff


	//----- nvinfo : EIATTR_COOP_GROUP_INSTR_OFFSETS
	.align		4
.L_35:
        /*1224*/ 	.byte	0x04, 0x28
        /*1226*/ 	.short	(.L_37 - .L_36)


	//   ....[0]....
.L_36:
        /*1228*/ 	.word	0x00000160


	//   ....[1]....
        /*122c*/ 	.word	0x00000730


	//   ....[2]....
        /*1230*/ 	.word	0x00000ce0


	//----- nvinfo : EIATTR_MBARRIER_INSTR_OFFSETS
	.align		4
.L_37:
        /*1234*/ 	.byte	0x04, 0x39
        /*1236*/ 	.short	(.L_39 - .L_38)


	//   ....[0]....
.L_38:
        /*1238*/ 	.word	0x00001de0
        /*123c*/ 	.word	0x000000ff
        /*1240*/ 	.word	0x00020000
        /*1244*/ 	.short	0x0100
        /*1246*/ 	.byte	0x14
	.zero		1


	//   ....[1]....
        /*1248*/ 	.word	0x00001f90
        /*124c*/ 	.word	0x000000ff
        /*1250*/ 	.word	0x00020008
        /*1254*/ 	.short	0x0100
        /*1256*/ 	.byte	0x14
	.zero		1


	//   ....[2]....
        /*1258*/ 	.word	0x00002e00
        /*125c*/ 	.word	0x000000ff
        /*1260*/ 	.word	0x00020000
        /*1264*/ 	.short	0x010a
        /*1266*/ 	.byte	0x13
	.zero		1


	//   ....[3]....
        /*1268*/ 	.word	0x00003c60
        /*126c*/ 	.word	0x000000ff
        /*1270*/ 	.word	0x00020000
        /*1274*/ 	.short	0x0108
        /*1276*/ 	.byte	0x14
	.zero		1


	//   ....[4]....
        /*1278*/ 	.word	0x00003d10
        /*127c*/ 	.word	0x000000ff
        /*1280*/ 	.word	0x00020008
        /*1284*/ 	.short	0x0108
        /*1286*/ 	.byte	0x14
	.zero		1


	//   ....[5]....
        /*1288*/ 	.word	0x000050e0
        /*128c*/ 	.word	0x000000ff
        /*1290*/ 	.word	0x00020000
        /*1294*/ 	.short	0x010a
        /*1296*/ 	.byte	0x13
	.zero		1


	//----- nvinfo : EIATTR_NUM_MBARRIERS
	.align		4
.L_39:
        /*1298*/ 	.byte	0x03, 0x38
        /*129a*/ 	.short	0x0002


	//----- nvinfo : EIATTR_EXIT_INSTR_OFFSETS
	.align		4
        /*129c*/ 	.byte	0x04, 0x1c
        /*129e*/ 	.short	(.L_41 - .L_40)


	//   ....[0]....
.L_40:
        /*12a0*/ 	.word	0x000050d0


	//----- nvinfo : EIATTR_REQNTID
	.align		4
.L_41:
        /*12a4*/ 	.byte	0x04, 0x10
        /*12a6*/ 	.short	(.L_43 - .L_42)
.L_42:
        /*12a8*/ 	.word	0x00000100
        /*12ac*/ 	.word	0x00000001
        /*12b0*/ 	.word	0x00000001


	//----- nvinfo : EIATTR_CRS_STACK_SIZE
	.align		4
.L_43:
        /*12b4*/ 	.byte	0x04, 0x1e
        /*12b6*/ 	.short	(.L_45 - .L_44)
.L_44:
        /*12b8*/ 	.word	0x00000000


	//----- nvinfo : EIATTR_CBANK_PARAM_SIZE
	.align		4
.L_45:
        /*12bc*/ 	.byte	0x03, 0x19
        /*12be*/ 	.short	0x0050


	//----- nvinfo : EIATTR_PARAM_CBANK
	.align		4
        /*12c0*/ 	.byte	0x04, 0x0a
        /*12c2*/ 	.short	(.L_47 - .L_46)
	.align		4
.L_46:
        /*12c4*/ 	.word	index@(.nv.constant0.gluon_wgmma)
        /*12c8*/ 	.short	0x0210
        /*12ca*/ 	.short	0x0050


	//----- nvinfo : EIATTR_SW_WAR
	.align		4
.L_47:
        /*12cc*/ 	.byte	0x04, 0x36
        /*12ce*/ 	.short	(.L_49 - .L_48)
.L_48:
        /*12d0*/ 	.word	0x00000008
.L_49:


//--------------------- .nv.callgraph             --------------------------
	.section	.nv.callgraph,"",@"SHT_CUDA_CALLGRAPH"
	.align	4
	.sectionentsize	8
	.align		4
        /*0000*/ 	.word	0x00000000
	.align		4
        /*0004*/ 	.word	0xffffffff
	.align		4
        /*0008*/ 	.word	0x00000000
	.align		4
        /*000c*/ 	.word	0xfffffffe
	.align		4
        /*0010*/ 	.word	0x00000000
	.align		4
        /*0014*/ 	.word	0xfffffffd
	.align		4
        /*0018*/ 	.word	0x00000000
	.align		4
        /*001c*/ 	.word	0xfffffffc


//--------------------- .text.gluon_wgmma         --------------------------
	.section	.text.gluon_wgmma,"ax",@progbits
	.align	128
        .global         gluon_wgmma
        .type           gluon_wgmma,@function
        .size           gluon_wgmma,(.L_x_52 - gluon_wgmma)
        .other          gluon_wgmma,@"STO_CUDA_ENTRY STV_DEFAULT"
gluon_wgmma:
.text.gluon_wgmma:
[----:B------:R-:W1:Y:S01]  /*0000*/  LDC R1, c[0x0][0x28] ;  /* 0x00000a00ff017b82 */ /* 0x000e620000000800 */
[----:B------:R-:W2:Y:S07]  /*0010*/  S2R R3, SR_TID.X ;  /* 0x0000000000037919 */ /* 0x000eae0000002100 */
[----:B------:R-:W3:Y:S01]  /*0020*/  S2UR UR4, SR_CgaCtaId ;  /* 0x00000000000479c3 */ /* 0x000ee20000008800 */
[----:B------:R-:W-:Y:S01]  /*0030*/  UMOV UR20, 0x400 ;  /* 0x0000040000147882 */ /* 0x000fe20000000000 */
[----:B------:R-:W-:Y:S01]  /*0040*/  ULDC UR6, c[0x0][0xc] ;  /* 0x0000030000067ab9 */ /* 0x000fe20000000800 */
[----:B------:R-:W-:Y:S01]  /*0050*/  ULDC.64 UR26, c[0x0][0x250] ;  /* 0x00009400001a7ab9 */ /* 0x000fe20000000a00 */
[----:B------:R-:W-:Y:S01]  /*0060*/  BSSY B0, `(.L_x_0) ;  /* 0x0000020000007945 */ /* 0x000fe20003800000 */
[----:B-1----:R-:W-:-:S03]  /*0070*/  VIADD R1, R1, 0xfffffd90 ;  /* 0xfffffd9001017836 */ /* 0x002fc60000000000 */
[----:B------:R-:W1:Y:S08]  /*0080*/  LDC R6, c[0x0][0x228] ;  /* 0x00008a00ff067b82 */ /* 0x000e700000000800 */
[----:B------:R-:W4:Y:S08]  /*0090*/  LDC R14, c[0x0][0x230] ;  /* 0x00008c00ff0e7b82 */ /* 0x000f300000000800 */
[----:B------:R-:W-:Y:S01]  /*00a0*/  S2UR UR37, SR_CTAID.Y ;  /* 0x00000000002579c3 */ /* 0x000fe20000002600 */
[----:B---3--:R-:W-:-:S03]  /*00b0*/  ULEA UR20, UR4, UR20, 0x18 ;  /* 0x0000001404147291 */ /* 0x008fc6000f8ec03f */
[----:B------:R-:W-:Y:S01]  /*00c0*/  ULDC UR4, c[0x0][0x10] ;  /* 0x0000040000047ab9 */ /* 0x000fe20000000800 */
[----:B--2---:R-:W-:-:S03]  /*00d0*/  LOP3.LUT R2, R3, 0xff, RZ, 0xc0, !PT ;  /* 0x000000ff03027812 */ /* 0x004fc600078ec0ff */
[----:B------:R-:W2:Y:S01]  /*00e0*/  S2UR UR5, SR_CTAID.Z ;  /* 0x00000000000579c3 */ /* 0x000ea20000002700 */
[----:B-1----:R-:W-:Y:S01]  /*00f0*/  VIADD R6, R6, 0xffffffff ;  /* 0xffffffff06067836 */ /* 0x002fe20000000000 */
[C---:B------:R-:W-:Y:S02]  /*0100*/  ISETP.GE.U32.AND P0, PT, R2.reuse, 0x20, PT ;  /* 0x000000200200780c */ /* 0x040fe40003f06070 */
[C---:B------:R-:W-:Y:S02]  /*0110*/  ISETP.NE.U32.AND P2, PT, R2.reuse, RZ, PT ;  /* 0x000000ff0200720c */ /* 0x040fe40003f45070 */
[----:B------:R-:W-:Y:S02]  /*0120*/  LEA R12, R2, UR20, 0x2 ;  /* 0x00000014020c7c11 */ /* 0x000fe4000f8e10ff */
[----:B------:R-:W1:Y:S01]  /*0130*/  S2UR UR38, SR_CTAID.X ;  /* 0x00000000002679c3 */ /* 0x000e620000002500 */
[----:B----4-:R-:W-:-:S06]  /*0140*/  VIADD R13, R14, 0xffffffff ;  /* 0xffffffff0e0d7836 */ /* 0x010fcc0000000000 */
[----:B------:R3:W-:Y:S01]  /*0150*/  @!P0 STS [R12], RZ ;  /* 0x000000ff0c008388 */ /* 0x0007e20000000800 */
[----:B------:R-:W-:-:S03]  /*0160*/  NOP ;  /* 0x0000000000007918 */ /* 0x000fc60000000000 */
[----:B------:R3:W-:Y:S01]  /*0170*/  @!P2 STS [UR20+0x24], R6 ;  /* 0x00002406ff00a988 */ /* 0x0007e20008000814 */
[----:B--2---:R-:W-:-:S03]  /*0180*/  UIMAD UR4, UR5, UR4, UR37 ;  /* 0x00000004050472a4 */ /* 0x004fc6000f8e0225 */
[----:B------:R3:W-:Y:S01]  /*0190*/  @!P2 STS [UR20+0x20], R13 ;  /* 0x0000200dff00a988 */ /* 0x0007e20008000814 */
[----:B-1----:R-:W-:-:S04]  /*01a0*/  UIMAD UR4, UR4, UR6, UR38 ;  /* 0x00000006040472a4 */ /* 0x002fc8000f8e0226 */
[----:B------:R-:W-:-:S03]  /*01b0*/  UIMAD UR5, UR4, 0x180, URZ ;  /* 0x00000180040578a4 */ /* 0x000fc6000f8e023f */
[----:B------:R-:W-:Y:S01]  /*01c0*/  UMOV UR4, URZ ;  /* 0x0000003f00047c82 */ /* 0x000fe20008000000 */
[----:B------:R-:W-:-:S04]  /*01d0*/  UIADD3 UR22, UP0, UR5, UR26, URZ ;  /* 0x0000001a05167290 */ /* 0x000fc8000ff1e03f */
[----:B------:R-:W-:Y:S01]  /*01e0*/  ULEA.HI.X.SX32 UR23, UR5, UR27, 0x1, UP0 ;  /* 0x0000001b05177291 */ /* 0x000fe200080f0e3f */
[----:B---3--:R-:W-:Y:S11]  /*01f0*/  @P2 BRA `(.L_x_1) ;  /* 0x0000000000182947 */ /* 0x008ff60003800000 */
[----:B------:R-:W1:Y:S01]  /*0200*/  LDS R0, [UR20+0x8] ;  /* 0x00000814ff007984 */ /* 0x000e620008000800 */
[----:B------:R-:W2:Y:S01]  /*0210*/  LDC.64 R8, c[0x0][0x210] ;  /* 0x00008400ff087b82 */ /* 0x000ea20000000a00 */
[----:B------:R-:W-:Y:S02]  /*0220*/  IMAD.MOV.U32 R5, RZ, RZ, 0x70 ;  /* 0x00000070ff057424 */ /* 0x000fe400078e00ff */
[----:B--2---:R2:W-:Y:S03]  /*0230*/  STS.64 [UR20], R8 ;  /* 0x00000008ff007988 */ /* 0x0045e60008000a14 */
[----:B-1----:R-:W-:-:S05]  /*0240*/  LOP3.LUT R0, R0, 0x10, R5, 0xd8, !PT ;  /* 0x0000001000007812 */ /* 0x002fca00078ed805 */
[----:B------:R2:W-:Y:S02]  /*0250*/  STS [UR20+0x8], R0 ;  /* 0x00000800ff007988 */ /* 0x0005e40008000814 */
.L_x_1:
[----:B------:R-:W-:Y:S05]  /*0260*/  BSYNC B0 ;  /* 0x0000000000007941 */ /* 0x000fea0003800000 */
.L_x_0:
[----:B------:R-:W-:Y:S04]  /*0270*/  BSSY B0, `(.L_x_2) ;  /* 0x000000a000007945 */ /* 0x000fe80003800000 */
[----:B------:R-:W-:Y:S05]  /*0280*/  @P2 BRA `(.L_x_3) ;  /* 0x0000000000202947 */ /* 0x000fea0003800000 */
[----:B--2---:R-:W1:Y:S01]  /*0290*/  LDS R0, [UR20+0x34] ;  /* 0x00003414ff007984 */ /* 0x004e620008000800 */
[----:B------:R-:W-:Y:S02]  /*02a0*/  IMAD.MOV.U32 R5, RZ, RZ, 0x3f000000 ;  /* 0x3f000000ff057424 */ /* 0x000fe400078e00ff */
[----:B------:R-:W-:Y:S01]  /*02b0*/  @!P2 IMAD.MOV.U32 R4, RZ, RZ, 0xff ;  /* 0x000000ffff04a424 */ /* 0x000fe200078e00ff */
[----:B------:R-:W2:Y:S02]  /*02c0*/  @!P2 LDS R7, [UR20+0x38] ;  /* 0x00003814ff07a984 */ /* 0x000ea40008000800 */
[----:B-1----:R-:W-:Y:S02]  /*02d0*/  LOP3.LUT R0, R0, 0xff000000, R5, 0xb8, !PT ;  /* 0xff00000000007812 */ /* 0x002fe400078eb805 */
[----:B--2---:R-:W-:-:S03]  /*02e0*/  @!P2 LOP3.LUT R4, R7, 0xff, R4, 0xb8, !PT ;  /* 0x000000ff0704a812 */ /* 0x004fc600078eb804 */
[----:B------:R1:W-:Y:S04]  /*02f0*/  STS [UR20+0x34], R0 ;  /* 0x00003400ff007988 */ /* 0x0003e80008000814 */
[----:B------:R1:W-:Y:S02]  /*0300*/  @!P2 STS [UR20+0x38], R4 ;  /* 0x00003804ff00a988 */ /* 0x0003e40008000814 */
.L_x_3:
[----:B------:R-:W-:Y:S05]  /*0310*/  BSYNC B0 ;  /* 0x0000000000007941 */ /* 0x000fea0003800000 */
.L_x_2:
[----:B------:R-:W-:Y:S04]  /*0320*/  BSSY B0, `(.L_x_4) ;  /* 0x000000e000007945 */ /* 0x000fe80003800000 */
[----:B------:R-:W-:Y:S05]  /*0330*/  @P2 BRA `(.L_x_5) ;  /* 0x0000000000302947 */ /* 0x000fea0003800000 */
[----:B-1----:R-:W1:Y:S01]  /*0340*/  LDS R4, [UR20+0x34] ;  /* 0x00003414ff047984 */ /* 0x002e620008000800 */
[----:B------:R-:W3:Y:S03]  /*0350*/  LDC.64 R10, c[0x0][0x238] ;  /* 0x00008e00ff0a7b82 */ /* 0x000ee60000000a00 */
[----:B--2---:R-:W2:Y:S01]  /*0360*/  LDS R0, [UR20+0x1c] ;  /* 0x00001c14ff007984 */ /* 0x004ea20008000800 */
[C---:B---3--:R-:W-:Y:S01]  /*0370*/  SHF.L.U64.HI R8, R10.reuse, 0x1, R11 ;  /* 0x000000010a087819 */ /* 0x048fe2000001020b */
[----:B------:R-:W-:-:S03]  /*0380*/  IMAD.SHL.U32 R5, R10, 0x2, RZ ;  /* 0x000000020a057824 */ /* 0x000fc600078e00ff */
[--C-:B------:R-:W-:Y:S02]  /*0390*/  SHF.R.U32.HI R7, RZ, 0x4, R8.reuse ;  /* 0x00000004ff077819 */ /* 0x100fe40000011608 */
[----:B------:R-:W-:-:S05]  /*03a0*/  SHF.R.U64 R5, R5, 0x4, R8 ;  /* 0x0000000405057819 */ /* 0x000fca0000001208 */
[----:B------:R3:W-:Y:S01]  /*03b0*/  STS [UR20+0xc], R5 ;  /* 0x00000c05ff007988 */ /* 0x0007e20008000814 */
[----:B-1----:R-:W-:Y:S02]  /*03c0*/  LOP3.LUT R4, R4, 0x7, RZ, 0xb8, !PT ;  /* 0x0000000704047812 */ /* 0x002fe400078eb8ff */
[----:B--2---:R-:W-:-:S03]  /*03d0*/  LOP3.LUT R0, R0, 0xf, R7, 0xb8, !PT ;  /* 0x0000000f00007812 */ /* 0x004fc600078eb807 */
[----:B------:R3:W-:Y:S04]  /*03e0*/  STS [UR20+0x34], R4 ;  /* 0x00003404ff007988 */ /* 0x0007e80008000814 */
[----:B------:R3:W-:Y:S02]  /*03f0*/  STS [UR20+0x1c], R0 ;  /* 0x00001c00ff007988 */ /* 0x0007e40008000814 */
.L_x_5:
[----:B------:R-:W-:Y:S05]  /*0400*/  BSYNC B0 ;  /* 0x0000000000007941 */ /* 0x000fea0003800000 */
.L_x_4:
[----:B------:R-:W-:Y:S04]  /*0410*/  BSSY B1, `(.L_x_6) ;  /* 0x000001a000017945 */ /* 0x000fe80003800000 */
[----:B------:R-:W-:Y:S04]  /*0420*/  BSSY B0, `(.L_x_7) ;  /* 0x0000015000007945 */ /* 0x000fe80003800000 */
[----:B------:R-:W-:Y:S05]  /*0430*/  @P2 BRA `(.L_x_8) ;  /* 0x0000000000202947 */ /* 0x000fea0003800000 */
[----:B-123--:R-:W1:Y:S02]  /*0440*/  LDS R0, [UR20+0x34] ;  /* 0x00003414ff007984 */ /* 0x00ee640008000800 */
[----:B-1----:R-:W-:-:S05]  /*0450*/  LOP3.LUT R0, R0, 0x38, RZ, 0xb8, !PT ;  /* 0x0000003800007812 */ /* 0x002fca00078eb8ff */
[----:B------:R1:W-:Y:S01]  /*0460*/  STS [UR20+0x34], R0 ;  /* 0x00003400ff007988 */ /* 0x0003e20008000814 */
[----:B------:R-:W-:Y:S05]  /*0470*/  @P2 BRA `(.L_x_9) ;  /* 0x0000000000202947 */ /* 0x000fea0003800000 */
[----:B-1----:R-:W1:Y:S01]  /*0480*/  LDS R0, [UR20+0x8] ;  /* 0x00000814ff007984 */ /* 0x002e620008000800 */
[----:B------:R-:W-:-:S05]  /*0490*/  IMAD.MOV.U32 R5, RZ, RZ, 0x780 ;  /* 0x00000780ff057424 */ /* 0x000fca00078e00ff */
[----:B-1----:R-:W-:-:S05]  /*04a0*/  LOP3.LUT R0, R0, 0x500, R5, 0xd8, !PT ;  /* 0x0000050000007812 */ /* 0x002fca00078ed805 */
[----:B------:R4:W-:Y:S02]  /*04b0*/  STS [UR20+0x8], R0 ;  /* 0x00000800ff007988 */ /* 0x0009e40008000814 */
.L_x_8:
[----:B------:R-:W-:Y:S05]  /*04c0*/  @P2 BRA `(.L_x_10) ;  /* 0x0000000000282947 */ /* 0x000fea0003800000 */
[----:B-1234-:R-:W1:Y:S02]  /*04d0*/  LDS R0, [UR20+0x8] ;  /* 0x00000814ff007984 */ /* 0x01ee640008000800 */
[----:B-1----:R-:W-:-:S05]  /*04e0*/  LOP3.LUT R0, R0, 0x1800, RZ, 0xb8, !PT ;  /* 0x0000180000007812 */ /* 0x002fca00078eb8ff */
[----:B------:R2:W-:Y:S02]  /*04f0*/  STS [UR20+0x8], R0 ;  /* 0x00000800ff007988 */ /* 0x0005e40008000814 */
.L_x_9:
[----:B------:R-:W-:Y:S05]  /*0500*/  @P2 BREAK B0 ;  /* 0x0000000000002942 */ /* 0x000fea0003800000 */
[----:B------:R-:W-:Y:S05]  /*0510*/  @P2 BRA `(.L_x_11) ;  /* 0x0000000000242947 */ /* 0x000fea0003800000 */
[----:B------:R-:W3:Y:S01]  /*0520*/  LDS R5, [UR20+0x8] ;  /* 0x00000814ff057984 */ /* 0x000ee20008000800 */
[----:B-12---:R-:W-:-:S05]  /*0530*/  IMAD.MOV.U32 R0, RZ, RZ, 0x6000 ;  /* 0x00006000ff007424 */ /* 0x006fca00078e00ff */
[----:B---3--:R-:W-:-:S04]  /*0540*/  LOP3.LUT R0, R5, 0x6000, R0, 0xd8, !PT ;  /* 0x0000600005007812 */ /* 0x008fc800078ed800 */
[----:B------:R-:W-:-:S05]  /*0550*/  LOP3.LUT R0, R0, 0x400000, RZ, 0xb8, !PT ;  /* 0x0040000000007812 */ /* 0x000fca00078eb8ff */
[----:B------:R1:W-:Y:S02]  /*0560*/  STS [UR20+0x8], R0 ;  /* 0x00000800ff007988 */ /* 0x0003e40008000814 */
.L_x_10:
[----:B------:R-:W-:Y:S05]  /*0570*/  BSYNC B0 ;  /* 0x0000000000007941 */ /* 0x000fea0003800000 */
.L_x_7:
[----:B-1234-:R-:W1:Y:S02]  /*0580*/  @!P2 LDS R0, [UR20+0x8] ;  /* 0x00000814ff00a984 */ /* 0x01ee640008000800 */
[----:B-1----:R-:W-:-:S05]  /*0590*/  @!P2 LOP3.LUT R0, R0, 0x8000, RZ, 0xb8, !PT ;  /* 0x000080000000a812 */ /* 0x002fca00078eb8ff */
[----:B------:R3:W-:Y:S02]  /*05a0*/  @!P2 STS [UR20+0x8], R0 ;  /* 0x00000800ff00a988 */ /* 0x0007e40008000814 */
.L_x_11:
[----:B------:R-:W-:Y:S05]  /*05b0*/  BSYNC B1 ;  /* 0x0000000000017941 */ /* 0x000fea0003800000 */
.L_x_6:
[----:B------:R-:W-:Y:S05]  /*05c0*/  WARPSYNC.ALL ;  /* 0x0000000000007948 */ /* 0x000fea0003800000 */
[----:B------:R-:W4:Y:S02]  /*05d0*/  LDC R7, c[0x0][0x22c] ;  /* 0x00008b00ff077b82 */ /* 0x000f240000000800 */
[----:B----4-:R-:W-:Y:S01]  /*05e0*/  VIADD R7, R7, 0xffffffff ;  /* 0xffffffff07077836 */ /* 0x010fe20000000000 */
[----:B------:R-:W-:Y:S06]  /*05f0*/  @P0 BRA `(.L_x_12) ;  /* 0x0000000000280947 */ /* 0x000fec0003800000 */
[----:B-123--:R-:W1:Y:S01]  /*0600*/  S2R R0, SR_LANEID ;  /* 0x0000000000007919 */ /* 0x00ee620000000000 */
[----:B------:R-:W-:Y:S05]  /*0610*/  WARPSYNC.ALL ;  /* 0x0000000000007948 */ /* 0x000fea0003800000 */
[----:B-1----:R-:W-:-:S05]  /*0620*/  IMAD.SHL.U32 R0, R0, 0x4, RZ ;  /* 0x0000000400007824 */ /* 0x002fca00078e00ff */
[----:B------:R-:W1:Y:S01]  /*0630*/  LDS R9, [R0+UR20] ;  /* 0x0000001400097984 */ /* 0x000e620008000800 */
[----:B------:R-:W-:-:S05]  /*0640*/  IADD3 R4, P1, R0, UR22, RZ ;  /* 0x0000001600047c10 */ /* 0x000fca000ff3e0ff */
[----:B------:R-:W-:-:S05]  /*0650*/  IMAD.X R5, RZ, RZ, UR23, P1 ;  /* 0x00000017ff057e24 */ /* 0x000fca00088e06ff */
[----:B-1----:R4:W5:Y:S01]  /*0660*/  ATOMG.E.EXCH.STRONG.GPU PT, RZ, [R4], R9 ;  /* 0x0000000904ff73a8 */ /* 0x00296200041ee100 */
[----:B------:R-:W-:-:S04]  /*0670*/  DEPBAR {5,4,3,2,1,0} ;  /* 0x0000003f0000791a */ /* 0x000fc80000000000 */
[----:B------:R4:W-:Y:S01]  /*0680*/  UTMACCTL.IV [UR22] ;  /* 0x00000000160079b9 */ /* 0x0009e20008000000 */
[----:B------:R-:W-:Y:S01]  /*0690*/  NOP ;  /* 0x0000000000007918 */ /* 0x000fe20000000000 */
.L_x_12:
[----:B------:R-:W-:Y:S05]  /*06a0*/  @P0 BRA `(.L_x_13) ;  /* 0x00000000000c0947 */ /* 0x000fea0003800000 */
[----:B------:R0:W-:Y:S01]  /*06b0*/  UTMACMDFLUSH ;  /* 0x00000000000079b7 */ /* 0x0001e20000000000 */
[----:B------:R-:W-:Y:S05]  /*06c0*/  @P0 BRA `(.L_x_13) ;  /* 0x0000000000040947 */ /* 0x000fea0003800000 */
[----:B------:R-:W-:-:S04]  /*06d0*/  DEPBAR.LE SB0, 0x0 ;  /* 0x000080000000791a */ /* 0x000fc80000000000 */
.L_x_13:
[----:B------:R-:W-:Y:S05]  /*06e0*/  WARPSYNC.ALL ;  /* 0x0000000000007948 */ /* 0x000fea0003800000 */
[----:B-----5:R-:W-:Y:S06]  /*06f0*/  BAR.SYNC.DEFER_BLOCKING 0x0 ;  /* 0x0000000000007b1d */ /* 0x020fec0000010000 */
[----:B------:R-:W-:Y:S02]  /*0700*/  BSSY B1, `(.L_x_14) ;  /* 0x000000b000017945 */ /* 0x000fe40003800000 */
[----:B------:R-:W-:Y:S06]  /*0710*/  BAR.SYNC.DEFER_BLOCKING 0x0 ;  /* 0x0000000000007b1d */ /* 0x000fec0000010000 */
[----:B------:R1:W-:Y:S01]  /*0720*/  @!P0 STS [R12], RZ ;  /* 0x000000ff0c008388 */ /* 0x0003e20000000800 */
[----:B------:R-:W-:Y:S01]  /*0730*/  NOP ;  /* 0x0000000000007918 */ /* 0x000fe20000000000 */
[----:B------:R-:W-:Y:S05]  /*0740*/  @P2 BRA `(.L_x_15) ;  /* 0x0000000000182947 */ /* 0x000fea0003800000 */
[----:B-123--:R-:W1:Y:S01]  /*0750*/  LDS R0, [UR20+0x8] ;  /* 0x00000814ff007984 */ /* 0x00ee620008000800 */
[----:B----4-:R-:W2:Y:S01]  /*0760*/  LDC.64 R8, c[0x0][0x218] ;  /* 0x00008600ff087b82 */ /* 0x010ea20000000a00 */
[----:B------:R-:W-:Y:S02]  /*0770*/  IMAD.MOV.U32 R5, RZ, RZ, 0x70 ;  /* 0x00000070ff057424 */ /* 0x000fe400078e00ff */
[----:B--2---:R2:W-:Y:S03]  /*0780*/  STS.64 [UR20], R8 ;  /* 0x00000008ff007988 */ /* 0x0045e60008000a14 */
[----:B-1----:R-:W-:-:S05]  /*0790*/  LOP3.LUT R0, R0, 0x10, R5, 0xd8, !PT ;  /* 0x0000001000007812 */ /* 0x002fca00078ed805 */
[----:B------:R2:W-:Y:S02]  /*07a0*/  STS [UR20+0x8], R0 ;  /* 0x00000800ff007988 */ /* 0x0005e40008000814 */
.L_x_15:
[----:B----4-:R-:W-:Y:S05]  /*07b0*/  BSYNC B1 ;  /* 0x0000000000017941 */ /* 0x010fea0003800000 */
.L_x_14:
[----:B------:R-:W-:Y:S04]  /*07c0*/  BSSY B1, `(.L_x_16) ;  /* 0x000000a000017945 */ /* 0x000fe80003800000 */
[----:B------:R-:W-:Y:S05]  /*07d0*/  @P2 BRA `(.L_x_17) ;  /* 0x0000000000202947 */ /* 0x000fea0003800000 */
[----:B-123--:R-:W1:Y:S01]  /*07e0*/  LDS R0, [UR20+0x34] ;  /* 0x00003414ff007984 */ /* 0x00ee620008000800 */
[----:B------:R-:W-:Y:S02]  /*07f0*/  IMAD.MOV.U32 R9, RZ, RZ, 0x3f000000 ;  /* 0x3f000000ff097424 */ /* 0x000fe400078e00ff */
[----:B------:R-:W-:Y:S01]  /*0800*/  @!P2 IMAD.MOV.U32 R4, RZ, RZ, 0x3f ;  /* 0x0000003fff04a424 */ /* 0x000fe200078e00ff */
[----:B------:R-:W2:Y:S02]  /*0810*/  @!P2 LDS R5, [UR20+0x38] ;  /* 0x00003814ff05a984 */ /* 0x000ea40008000800 */
[----:B-1----:R-:W-:Y:S02]  /*0820*/  LOP3.LUT R0, R0, 0xff000000, R9, 0xb8, !PT ;  /* 0xff00000000007812 */ /* 0x002fe400078eb809 */
[----:B--2---:R-:W-:-:S03]  /*0830*/  @!P2 LOP3.LUT R4, R5, 0xff, R4, 0xb8, !PT ;  /* 0x000000ff0504a812 */ /* 0x004fc600078eb804 */
[----:B------:R4:W-:Y:S04]  /*0840*/  STS [UR20+0x34], R0 ;  /* 0x00003400ff007988 */ /* 0x0009e80008000814 */
[----:B------:R4:W-:Y:S02]  /*0850*/  @!P2 STS [UR20+0x38], R4 ;  /* 0x00003804ff00a988 */ /* 0x0009e40008000814 */
.L_x_17:
[----:B------:R-:W-:Y:S05]  /*0860*/  BSYNC B1 ;  /* 0x0000000000017941 */ /* 0x000fea0003800000 */
.L_x_16:
[----:B------:R-:W-:Y:S04]  /*0870*/  BSSY B1, `(.L_x_18) ;  /* 0x0000004000017945 */ /* 0x000fe80003800000 */
[----:B------:R-:W-:Y:S05]  /*0880*/  @P2 BRA `(.L_x_19) ;  /* 0x0000000000082947 */ /* 0x000fea0003800000 */
[----:B------:R1:W-:Y:S04]  /*0890*/  STS [UR20+0x24], R13 ;  /* 0x0000240dff007988 */ /* 0x0003e80008000814 */
[----:B------:R1:W-:Y:S02]  /*08a0*/  STS [UR20+0x20], R7 ;  /* 0x00002007ff007988 */ /* 0x0003e40008000814 */
.L_x_19:
[----:B------:R-:W-:Y:S05]  /*08b0*/  BSYNC B1 ;  /* 0x0000000000017941 */ /* 0x000fea0003800000 */
.L_x_18:
[----:B------:R-:W-:Y:S04]  /*08c0*/  BSSY B1, `(.L_x_20) ;  /* 0x000000e000017945 */ /* 0x000fe80003800000 */
[----:B------:R-:W-:Y:S05]  /*08d0*/  @P2 BRA `(.L_x_21) ;  /* 0x0000000000302947 */ /* 0x000fea0003800000 */
[----:B----4-:R-:W4:Y:S01]  /*08e0*/  LDS R4, [UR20+0x34] ;  /* 0x00003414ff047984 */ /* 0x010f220008000800 */
[----:B------:R-:W5:Y:S03]  /*08f0*/  LDC.64 R10, c[0x0][0x240] ;  /* 0x00009000ff0a7b82 */ /* 0x000f660000000a00 */
[----:B-123--:R-:W1:Y:S01]  /*0900*/  LDS R0, [UR20+0x1c] ;  /* 0x00001c14ff007984 */ /* 0x00ee620008000800 */
[C---:B-----5:R-:W-:Y:S01]  /*0910*/  SHF.L.U64.HI R8, R10.reuse, 0x1, R11 ;  /* 0x000000010a087819 */ /* 0x060fe2000001020b */
[----:B------:R-:W-:-:S03]  /*0920*/  IMAD.SHL.U32 R5, R10, 0x2, RZ ;  /* 0x000000020a057824 */ /* 0x000fc600078e00ff */
[--C-:B------:R-:W-:Y:S02]  /*0930*/  SHF.R.U32.HI R9, RZ, 0x4, R8.reuse ;  /* 0x00000004ff097819 */ /* 0x100fe40000011608 */
[----:B------:R-:W-:-:S05]  /*0940*/  SHF.R.U64 R5, R5, 0x4, R8 ;  /* 0x0000000405057819 */ /* 0x000fca0000001208 */
[----:B------:R2:W-:Y:S01]  /*0950*/  STS [UR20+0xc], R5 ;  /* 0x00000c05ff007988 */ /* 0x0005e20008000814 */
[----:B----4-:R-:W-:Y:S02]  /*0960*/  LOP3.LUT R4, R4, 0x7, RZ, 0xb8, !PT ;  /* 0x0000000704047812 */ /* 0x010fe400078eb8ff */
[----:B-1----:R-:W-:-:S03]  /*0970*/  LOP3.LUT R0, R0, 0xf, R9, 0xb8, !PT ;  /* 0x0000000f00007812 */ /* 0x002fc600078eb809 */
[----:B------:R2:W-:Y:S04]  /*0980*/  STS [UR20+0x34], R4 ;  /* 0x00003404ff007988 */ /* 0x0005e80008000814 */
[----:B------:R2:W-:Y:S02]  /*0990*/  STS [UR20+0x1c], R0 ;  /* 0x00001c00ff007988 */ /* 0x0005e40008000814 */
.L_x_21:
[----:B------:R-:W-:Y:S05]  /*09a0*/  BSYNC B1 ;  /* 0x0000000000017941 */ /* 0x000fea0003800000 */
.L_x_20:
[----:B------:R-:W-:Y:S04]  /*09b0*/  BSSY B2, `(.L_x_22) ;  /* 0x000001a000027945 */ /* 0x000fe80003800000 */
[----:B------:R-:W-:Y:S04]  /*09c0*/  BSSY B1, `(.L_x_23) ;  /* 0x0000015000017945 */ /* 0x000fe80003800000 */
[----:B------:R-:W-:Y:S05]  /*09d0*/  @P2 BRA `(.L_x_24) ;  /* 0x0000000000202947 */ /* 0x000fea0003800000 */
[----:B-1234-:R-:W1:Y:S02]  /*09e0*/  LDS R0, [UR20+0x34] ;  /* 0x00003414ff007984 */ /* 0x01ee640008000800 */
[----:B-1----:R-:W-:-:S05]  /*09f0*/  LOP3.LUT R0, R0, 0x38, RZ, 0xb8, !PT ;  /* 0x0000003800007812 */ /* 0x002fca00078eb8ff */
[----:B------:R1:W-:Y:S01]  /*0a00*/  STS [UR20+0x34], R0 ;  /* 0x00003400ff007988 */ /* 0x0003e20008000814 */
[----:B------:R-:W-:Y:S05]  /*0a10*/  @P2 BRA `(.L_x_25) ;  /* 0x0000000000202947 */ /* 0x000fea0003800000 */
[----:B-1----:R-:W1:Y:S01]  /*0a20*/  LDS R0, [UR20+0x8] ;  /* 0x00000814ff007984 */ /* 0x002e620008000800 */
[----:B------:R-:W-:-:S05]  /*0a30*/  IMAD.MOV.U32 R5, RZ, RZ, 0x780 ;  /* 0x00000780ff057424 */ /* 0x000fca00078e00ff */
[----:B-1----:R-:W-:-:S05]  /*0a40*/  LOP3.LUT R0, R0, 0x500, R5, 0xd8, !PT ;  /* 0x0000050000007812 */ /* 0x002fca00078ed805 */
[----:B------:R1:W-:Y:S02]  /*0a50*/  STS [UR20+0x8], R0 ;  /* 0x00000800ff007988 */ /* 0x0003e40008000814 */
.L_x_24:
[----:B------:R-:W-:Y:S05]  /*0a60*/  @P2 BRA `(.L_x_26) ;  /* 0x0000000000282947 */ /* 0x000fea0003800000 */
[----:B-1234-:R-:W1:Y:S02]  /*0a70*/  LDS R0, [UR20+0x8] ;  /* 0x00000814ff007984 */ /* 0x01ee640008000800 */
[----:B-1----:R-:W-:-:S05]  /*0a80*/  LOP3.LUT R0, R0, 0x1800, RZ, 0xb8, !PT ;  /* 0x0000180000007812 */ /* 0x002fca00078eb8ff */
[----:B------:R2:W-:Y:S02]  /*0a90*/  STS [UR20+0x8], R0 ;  /* 0x00000800ff007988 */ /* 0x0005e40008000814 */
.L_x_25:
[----:B------:R-:W-:Y:S05]  /*0aa0*/  @P2 BREAK B1 ;  /* 0x0000000000012942 */ /* 0x000fea0003800000 */
[----:B------:R-:W-:Y:S05]  /*0ab0*/  @P2 BRA `(.L_x_27) ;  /* 0x0000000000242947 */ /* 0x000fea0003800000 */
[----:B-12---:R-:W1:Y:S01]  /*0ac0*/  LDS R0, [UR20+0x8] ;  /* 0x00000814ff007984 */ /* 0x006e620008000800 */
[----:B------:R-:W-:-:S05]  /*0ad0*/  IMAD.MOV.U32 R5, RZ, RZ, 0x6000 ;  /* 0x00006000ff057424 */ /* 0x000fca00078e00ff */
[----:B-1----:R-:W-:-:S04]  /*0ae0*/  LOP3.LUT R0, R0, 0x6000, R5, 0xd8, !PT ;  /* 0x0000600000007812 */ /* 0x002fc800078ed805 */
[----:B------:R-:W-:-:S05]  /*0af0*/  LOP3.LUT R0, R0, 0x400000, RZ, 0xb8, !PT ;  /* 0x0040000000007812 */ /* 0x000fca00078eb8ff */
[----:B------:R1:W-:Y:S02]  /*0b00*/  STS [UR20+0x8], R0 ;  /* 0x00000800ff007988 */ /* 0x0003e40008000814 */
.L_x_26:
[----:B------:R-:W-:Y:S05]  /*0b10*/  BSYNC B1 ;  /* 0x0000000000017941 */ /* 0x000fea0003800000 */
.L_x_23:
[----:B-1234-:R-:W1:Y:S02]  /*0b20*/  @!P2 LDS R0, [UR20+0x8] ;  /* 0x00000814ff00a984 */ /* 0x01ee640008000800 */
[----:B-1----:R-:W-:-:S05]  /*0b30*/  @!P2 LOP3.LUT R0, R0, 0x8000, RZ, 0xb8, !PT ;  /* 0x000080000000a812 */ /* 0x002fca00078eb8ff */
[----:B------:R3:W-:Y:S02]  /*0b40*/  @!P2 STS [UR20+0x8], R0 ;  /* 0x00000800ff00a988 */ /* 0x0007e40008000814 */
.L_x_27:
[----:B------:R-:W-:Y:S05]  /*0b50*/  BSYNC B2 ;  /* 0x0000000000027941 */ /* 0x000fea0003800000 */
.L_x_22:
[----:B------:R-:W-:Y:S05]  /*0b60*/  WARPSYNC.ALL ;  /* 0x0000000000007948 */ /* 0x000fea0003800000 */
[----:B------:R-:W-:-:S04]  /*0b70*/  UIADD3 UR25, UR5, 0x80, URZ ;  /* 0x0000008005197890 */ /* 0x000fc8000fffe03f */
[----:B------:R-:W-:-:S04]  /*0b80*/  UIADD3 UR24, UP0, UR25, UR26, URZ ;  /* 0x0000001a19187290 */ /* 0x000fc8000ff1e03f */
[----:B------:R-:W-:Y:S01]  /*0b90*/  ULEA.HI.X.SX32 UR25, UR25, UR27, 0x1, UP0 ;  /* 0x0000001b19197291 */ /* 0x000fe200080f0e3f */
[----:B------:R-:W-:Y:S11]  /*0ba0*/  @P0 BRA `(.L_x_28) ;  /* 0x0000000000280947 */ /* 0x000ff60003800000 */
        /* <DEDUP_REMOVED lines=10> */
.L_x_28:
[----:B------:R-:W-:Y:S05]  /*0c50*/  @P0 BRA `(.L_x_29) ;  /* 0x00000000000c0947 */ /* 0x000fea0003800000 */
[----:B------:R0:W-:Y:S01]  /*0c60*/  UTMACMDFLUSH ;  /* 0x00000000000079b7 */ /* 0x0001e20000000000 */
[----:B------:R-:W-:Y:S05]  /*0c70*/  @P0 BRA `(.L_x_29) ;  /* 0x0000000000040947 */ /* 0x000fea0003800000 */
[----:B------:R-:W-:-:S04]  /*0c80*/  DEPBAR.LE SB0, 0x0 ;  /* 0x000080000000791a */ /* 0x000fc80000000000 */
.L_x_29:
        /* <DEDUP_REMOVED lines=13> */
.L_x_31:
[----:B----4-:R-:W-:Y:S05]  /*0d60*/  BSYNC B2 ;  /* 0x0000000000027941 */ /* 0x010fea0003800000 */
.L_x_30:
[----:B------:R-:W-:Y:S04]  /*0d70*/  BSSY B3, `(.L_x_32) ;  /* 0x0000011000037945 */ /* 0x000fe80003800000 */
[----:B------:R-:W-:Y:S04]  /*0d80*/  BSSY B2, `(.L_x_33) ;  /* 0x000000e000027945 */ /* 0x000fe80003800000 */
[----:B------:R-:W-:Y:S05]  /*0d90*/  @P2 BRA `(.L_x_34) ;  /* 0x0000000000242947 */ /* 0x000fea0003800000 */
[----:B-123--:R-:W1:Y:S01]  /*0da0*/  LDS R0, [UR20+0x34] ;  /* 0x00003414ff007984 */ /* 0x00ee620008000800 */
[----:B------:R-:W-:-:S05]  /*0db0*/  IMAD.MOV.U32 R5, RZ, RZ, 0x3f000000 ;  /* 0x3f000000ff057424 */ /* 0x000fca00078e00ff */
[----:B-1----:R-:W-:-:S05]  /*0dc0*/  LOP3.LUT R0, R0, 0xff000000, R5, 0xb8, !PT ;  /* 0xff00000000007812 */ /* 0x002fca00078eb805 */
[----:B------:R1:W-:Y:S01]  /*0dd0*/  STS [UR20+0x34], R0 ;  /* 0x00003400ff007988 */ /* 0x0003e20008000814 */
[----:B------:R-:W-:Y:S05]  /*0de0*/  @P2 BRA `(.L_x_35) ;  /* 0x00000000001c2947 */ /* 0x000fea0003800000 */
[----:B-1----:R-:W1:Y:S01]  /*0df0*/  LDS R0, [UR20+0x38] ;  /* 0x00003814ff007984 */ /* 0x002e620008000800 */
[----:B------:R-:W-:-:S05]  /*0e00*/  IMAD.MOV.U32 R5, RZ, RZ, 0xff ;  /* 0x000000ffff057424 */ /* 0x000fca00078e00ff */
[----:B-1----:R-:W-:-:S05]  /*0e10*/  LOP3.LUT R0, R0, 0xff, R5, 0xb8, !PT ;  /* 0x000000ff00007812 */ /* 0x002fca00078eb805 */
[----:B------:R4:W-:Y:S02]  /*0e20*/  STS [UR20+0x38], R0 ;  /* 0x00003800ff007988 */ /* 0x0009e40008000814 */
.L_x_34:
[----:B------:R-:W-:Y:S05]  /*0e30*/  @P2 BREAK B2 ;  /* 0x0000000000022942 */ /* 0x000fea0003800000 */
[----:B------:R-:W-:Y:S05]  /*0e40*/  @P2 BRA `(.L_x_36) ;  /* 0x00000000000c2947 */ /* 0x000fea0003800000 */
[----:B------:R1:W-:Y:S02]  /*0e50*/  STS [UR20+0x20], R7 ;  /* 0x00002007ff007988 */ /* 0x0003e40008000814 */
.L_x_35:
[----:B------:R-:W-:Y:S05]  /*0e60*/  BSYNC B2 ;  /* 0x0000000000027941 */ /* 0x000fea0003800000 */
.L_x_33:
[----:B------:R1:W-:Y:S02]  /*0e70*/  @!P2 STS [UR20+0x24], R6 ;  /* 0x00002406ff00a988 */ /* 0x0003e40008000814 */
.L_x_36:
[----:B------:R-:W-:Y:S05]  /*0e80*/  BSYNC B3 ;  /* 0x0000000000037941 */ /* 0x000fea0003800000 */
.L_x_32:
[----:B------:R-:W-:Y:S05]  /*0e90*/  WARPSYNC.ALL ;  /* 0x0000000000007948 */ /* 0x000fea0003800000 */
[----:B------:R-:W-:Y:S04]  /*0ea0*/  BSSY B3, `(.L_x_37) ;  /* 0x000000e000037945 */ /* 0x000fe80003800000 */
[----:B------:R-:W-:Y:S05]  /*0eb0*/  @P2 BRA `(.L_x_38) ;  /* 0x0000000000302947 */ /* 0x000fea0003800000 */
[----:B------:R-:W5:Y:S01]  /*0ec0*/  LDS R4, [UR20+0x34] ;  /* 0x00003414ff047984 */ /* 0x000f620008000800 */
[----:B--2---:R-:W2:Y:S03]  /*0ed0*/  LDC.64 R8, c[0x0][0x248] ;  /* 0x00009200ff087b82 */ /* 0x004ea60000000a00 */
[----:B-1-34-:R-:W1:Y:S01]  /*0ee0*/  LDS R0, [UR20+0x1c] ;  /* 0x00001c14ff007984 */ /* 0x01ae620008000800 */
[C---:B--2---:R-:W-:Y:S01]  /*0ef0*/  SHF.L.U64.HI R6, R8.reuse, 0x1, R9 ;  /* 0x0000000108067819 */ /* 0x044fe20000010209 */
[----:B------:R-:W-:-:S03]  /*0f00*/  IMAD.SHL.U32 R5, R8, 0x2, RZ ;  /* 0x0000000208057824 */ /* 0x000fc600078e00ff */
[--C-:B------:R-:W-:Y:S02]  /*0f10*/  SHF.R.U32.HI R7, RZ, 0x4, R6.reuse ;  /* 0x00000004ff077819 */ /* 0x100fe40000011606 */
[----:B------:R-:W-:-:S05]  /*0f20*/  SHF.R.U64 R5, R5, 0x4, R6 ;  /* 0x0000000405057819 */ /* 0x000fca0000001206 */
[----:B------:R2:W-:Y:S01]  /*0f30*/  STS [UR20+0xc], R5 ;  /* 0x00000c05ff007988 */ /* 0x0005e20008000814 */
[----:B-----5:R-:W-:Y:S02]  /*0f40*/  LOP3.LUT R4, R4, 0x7, RZ, 0xb8, !PT ;  /* 0x0000000704047812 */ /* 0x020fe400078eb8ff */
[----:B-1----:R-:W-:-:S03]  /*0f50*/  LOP3.LUT R0, R0, 0xf, R7, 0xb8, !PT ;  /* 0x0000000f00007812 */ /* 0x002fc600078eb807 */
[----:B------:R2:W-:Y:S04]  /*0f60*/  STS [UR20+0x34], R4 ;  /* 0x00003404ff007988 */ /* 0x0005e80008000814 */
[----:B------:R2:W-:Y:S02]  /*0f70*/  STS [UR20+0x1c], R0 ;  /* 0x00001c00ff007988 */ /* 0x0005e40008000814 */
.L_x_38:
[----:B------:R-:W-:Y:S05]  /*0f80*/  BSYNC B3 ;  /* 0x0000000000037941 */ /* 0x000fea0003800000 */
.L_x_37:
        /* <DEDUP_REMOVED lines=11> */
.L_x_41:
[----:B------:R-:W-:Y:S05]  /*1040*/  @P2 BRA `(.L_x_43) ;  /* 0x0000000000282947 */ /* 0x000fea0003800000 */
[----:B-1234-:R-:W1:Y:S02]  /*1050*/  LDS R0, [UR20+0x8] ;  /* 0x00000814ff007984 */ /* 0x01ee640008000800 */
[----:B-1----:R-:W-:-:S05]  /*1060*/  LOP3.LUT R0, R0, 0x1800, RZ, 0xb8, !PT ;  /* 0x0000180000007812 */ /* 0x002fca00078eb8ff */
[----:B------:R2:W-:Y:S02]  /*1070*/  STS [UR20+0x8], R0 ;  /* 0x00000800ff007988 */ /* 0x0005e40008000814 */
.L_x_42:
[----:B------:R-:W-:Y:S05]  /*1080*/  @P2 BREAK B4 ;  /* 0x0000000000042942 */ /* 0x000fea0003800000 */
[----:B------:R-:W-:Y:S05]  /*1090*/  @P2 BRA `(.L_x_44) ;  /* 0x0000000000242947 */ /* 0x000fea0003800000 */
[----:B-12---:R-:W1:Y:S01]  /*10a0*/  LDS R0, [UR20+0x8] ;  /* 0x00000814ff007984 */ /* 0x006e620008000800 */
[----:B------:R-:W-:-:S05]  /*10b0*/  IMAD.MOV.U32 R5, RZ, RZ, 0x6000 ;  /* 0x00006000ff057424 */ /* 0x000fca00078e00ff */
[----:B-1----:R-:W-:-:S04]  /*10c0*/  LOP3.LUT R0, R0, 0x6000, R5, 0xd8, !PT ;  /* 0x0000600000007812 */ /* 0x002fc800078ed805 */
[----:B------:R-:W-:-:S05]  /*10d0*/  LOP3.LUT R0, R0, 0x400000, RZ, 0xb8, !PT ;  /* 0x0040000000007812 */ /* 0x000fca00078eb8ff */
[----:B------:R1:W-:Y:S02]  /*10e0*/  STS [UR20+0x8], R0 ;  /* 0x00000800ff007988 */ /* 0x0003e40008000814 */
.L_x_43:
[----:B------:R-:W-:Y:S05]  /*10f0*/  BSYNC B4 ;  /* 0x0000000000047941 */ /* 0x000fea0003800000 */
.L_x_40:
[----:B-1234-:R-:W1:Y:S02]  /*1100*/  @!P2 LDS R0, [UR20+0x8] ;  /* 0x00000814ff00a984 */ /* 0x01ee640008000800 */
[----:B-1----:R-:W-:-:S05]  /*1110*/  @!P2 LOP3.LUT R0, R0, 0x8000, RZ, 0xb8, !PT ;  /* 0x000080000000a812 */ /* 0x002fca00078eb8ff */
[----:B------:R3:W-:Y:S02]  /*1120*/  @!P2 STS [UR20+0x8], R0 ;  /* 0x00000800ff00a988 */ /* 0x0007e40008000814 */
.L_x_44:
[----:B------:R-:W-:Y:S05]  /*1130*/  BSYNC B3 ;  /* 0x0000000000037941 */ /* 0x000fea0003800000 */
.L_x_39:
[----:B------:R-:W-:Y:S05]  /*1140*/  WARPSYNC.ALL ;  /* 0x0000000000007948 */ /* 0x000fea0003800000 */
[----:B------:R4:W-:Y:S01]  /*1150*/  STL [R1], RZ ;  /* 0x000000ff01007387 */ /* 0x0009e20000100800 */
[----:B------:R-:W-:Y:S01]  /*1160*/  UIADD3 UR5, UR5, 0x100, URZ ;  /* 0x0000010005057890 */ /* 0x000fe2000fffe03f */
[----:B------:R-:W-:Y:S02]  /*1170*/  ISETP.GE.AND P1, PT, R14, 0x1, PT ;  /* 0x000000010e00780c */ /* 0x000fe40003f26270 */
[----:B------:R-:W-:Y:S01]  /*1180*/  SHF.R.U32.HI R6, RZ, 0x5, R3 ;  /* 0x00000005ff067819 */ /* 0x000fe20000011603 */
[----:B------:R-:W-:-:S04]  /*1190*/  UIADD3 UR26, UP0, UR5, UR26, URZ ;  /* 0x0000001a051a7290 */ /* 0x000fc8000ff1e03f */
[----:B------:R-:W-:Y:S01]  /*11a0*/  ULEA.HI.X.SX32 UR27, UR5, UR27, 0x1, UP0 ;  /* 0x0000001b051b7291 */ /* 0x000fe200080f0e3f */
[----:B----4-:R-:W-:Y:S11]  /*11b0*/  @P0 BRA `(.L_x_45) ;  /* 0x0000000000280947 */ /* 0x010ff60003800000 */
        /* <DEDUP_REMOVED lines=10> */
.L_x_45:
[----:B------:R-:W-:Y:S05]  /*1260*/  @P0 BRA `(.L_x_46) ;  /* 0x00000000000c0947 */ /* 0x000fea0003800000 */
[----:B------:R0:W-:Y:S01]  /*1270*/  UTMACMDFLUSH ;  /* 0x00000000000079b7 */ /* 0x0001e20000000000 */
[----:B------:R-:W-:Y:S05]  /*1280*/  @P0 BRA `(.L_x_46) ;  /* 0x0000000000040947 */ /* 0x000fea0003800000 */
[----:B------:R-:W-:-:S04]  /*1290*/  DEPBAR.LE SB0, 0x0 ;  /* 0x000080000000791a */ /* 0x000fc80000000000 */
.L_x_46:
[----:B------:R1:W-:Y:S01]  /*12a0*/  STL [R1+0x4], RZ ;  /* 0x000004ff01007387 */ /* 0x0003e20000100800 */
[----:B------:R-:W-:Y:S05]  /*12b0*/  WARPSYNC.ALL ;  /* 0x0000000000007948 */ /* 0x000fea0003800000 */
[----:B------:R1:W-:Y:S01]  /*12c0*/  STL [R1+0x8], RZ ;  /* 0x000008ff01007387 */ /* 0x0003e20000100800 */
[----:B-----5:R-:W-:Y:S01]  /*12d0*/  VOTEU.ALL UP0, P2 ;  /* 0x00000000003f7886 */ /* 0x020fe20001000000 */
[----:B------:R-:W-:Y:S01]  /*12e0*/  UMOV UR6, 0x1 ;  /* 0x0000000100067882 */ /* 0x000fe20000000000 */
[----:B------:R-:W-:Y:S01]  /*12f0*/  VOTEU.ALL UP1, P2 ;  /* 0x00000000003f7886 */ /* 0x000fe20001020000 */
[----:B------:R1:W-:Y:S01]  /*1300*/  STL [R1+0xc], RZ ;  /* 0x00000cff01007387 */ /* 0x0003e20000100800 */
[----:B------:R-:W-:Y:S01]  /*1310*/  R2UR UR21, R6 ;  /* 0x00000000061572ca */ /* 0x000fe200000e0000 */
[----:B------:R-:W-:-:S04]  /*1320*/  @!UP0 UIADD3 UR8, -UR6, 0x100000, URZ ;  /* 0x0010000006088890 */ /* 0x000fc8000fffe13f */
[----:B------:R-:W-:Y:S02]  /*1330*/  @!UP0 USHF.L.U32 UR9, UR8, 0xb, URZ ;  /* 0x0000000b08098899 */ /* 0x000fe4000800063f */
[----:B------:R-:W-:Y:S01]  /*1340*/  @!UP0 USHF.L.U32 UR8, UR8, 0x1, URZ ;  /* 0x0000000108088899 */ /* 0x000fe2000800063f */
[----:B------:R-:W-:Y:S01]  /*1350*/  CS2R R24, SRZ ;  /* 0x0000000000187805 */ /* 0x000fe2000001ff00 */
[----:B------:R1:W-:Y:S01]  /*1360*/  STL [R1+0x10], RZ ;  /* 0x000010ff01007387 */ /* 0x0003e20000100800 */
[----:B------:R-:W-:-:S04]  /*1370*/  @!UP0 UIADD3 UR6, -UR6, 0x100000, URZ ;  /* 0x0010000006068890 */ /* 0x000fc8000fffe13f */
[----:B------:R-:W-:Y:S02]  /*1380*/  @!UP0 USHF.L.U32 UR7, UR6, 0xb, URZ ;  /* 0x0000000b06078899 */ /* 0x000fe4000800063f */
[----:B------:R-:W-:Y:S01]  /*1390*/  @!UP0 USHF.L.U32 UR6, UR6, 0x1, URZ ;  /* 0x0000000106068899 */ /* 0x000fe2000800063f */
[----:B------:R-:W-:Y:S01]  /*13a0*/  CS2R R26, SRZ ;  /* 0x00000000001a7805 */ /* 0x000fe2000001ff00 */
[----:B------:R-:W-:Y:S01]  /*13b0*/  VOTEU.ALL UP0, P2 ;  /* 0x00000000003f7886 */ /* 0x000fe20001000000 */
[----:B------:R1:W-:Y:S01]  /*13c0*/  STL [R1+0x14], RZ ;  /* 0x000014ff01007387 */ /* 0x0003e20000100800 */
[----:B------:R-:W-:Y:S01]  /*13d0*/  USHF.L.U32 UR36, UR37, 0x8, URZ ;  /* 0x0000000825247899 */ /* 0x000fe2000800063f */
[----:B------:R-:W-:Y:S01]  /*13e0*/  CS2R R28, SRZ ;  /* 0x00000000001c7805 */ /* 0x000fe2000001ff00 */
[----:B------:R-:W-:Y:S01]  /*13f0*/  USHF.L.U32 UR11, UR38, 0x8, URZ ;  /* 0x00000008260b7899 */ /* 0x000fe2000800063f */
[----:B------:R1:W-:Y:S01]  /*1400*/  STL [R1+0x18], RZ ;  /* 0x000018ff01007387 */ /* 0x0003e20000100800 */
[----:B------:R-:W-:-:S02]  /*1410*/  CS2R R30, SRZ ;  /* 0x00000000001e7805 */ /* 0x000fc4000001ff00 */
[----:B------:R-:W-:Y:S02]  /*1420*/  CS2R R32, SRZ ;  /* 0x0000000000207805 */ /* 0x000fe4000001ff00 */
[----:B------:R-:W-:Y:S01]  /*1430*/  CS2R R34, SRZ ;  /* 0x0000000000227805 */ /* 0x000fe2000001ff00 */
[----:B------:R1:W-:Y:S01]  /*1440*/  STL [R1+0x1c], RZ ;  /* 0x00001cff01007387 */ /* 0x0003e20000100800 */
[----:B------:R-:W-:Y:S02]  /*1450*/  CS2R R36, SRZ ;  /* 0x0000000000247805 */ /* 0x000fe4000001ff00 */
[----:B------:R-:W-:Y:S02]  /*1460*/  CS2R R38, SRZ ;  /* 0x0000000000267805 */ /* 0x000fe4000001ff00 */
[----:B------:R-:W-:Y:S01]  /*1470*/  CS2R R40, SRZ ;  /* 0x0000000000287805 */ /* 0x000fe2000001ff00 */
        /* <DEDUP_REMOVED lines=73> */
[----:B------:R-:W-:-:S03]  /*1910*/  CS2R R150, SRZ ;  /* 0x0000000000967805 */ /* 0x000fc6000001ff00 */
[----:B------:R1:W-:Y:S04]  /*1920*/  STL [R1+0x6c], RZ ;  /* 0x00006cff01007387 */ /* 0x0003e80000100800 */
        /* <DEDUP_REMOVED lines=67> */
[----:B------:R1:W-:Y:S01]  /*1d60*/  STL [R1+0x17c], RZ ;  /* 0x00017cff01007387 */ /* 0x0003e20000100800 */
[----:B------:R-:W-:Y:S06]  /*1d70*/  BAR.SYNC.DEFER_BLOCKING 0x0 ;  /* 0x0000000000007b1d */ /* 0x000fec0000010000 */
[----:B------:R1:W-:Y:S04]  /*1d80*/  STL [R1+0x180], RZ ;  /* 0x000180ff01007387 */ /* 0x0003e80000100800 */
[----:B------:R1:W-:Y:S04]  /*1d90*/  STL [R1+0x184], RZ ;  /* 0x000184ff01007387 */ /* 0x0003e80000100800 */
[----:B------:R1:W-:Y:S04]  /*1da0*/  STL [R1+0x188], RZ ;  /* 0x000188ff01007387 */ /* 0x0003e80000100800 */
[----:B------:R1:W-:Y:S04]  /*1db0*/  STL [R1+0x18c], RZ ;  /* 0x00018cff01007387 */ /* 0x0003e80000100800 */
[----:B------:R1:W-:Y:S04]  /*1dc0*/  STL [R1+0x190], RZ ;  /* 0x000190ff01007387 */ /* 0x0003e80000100800 */
[----:B------:R-:W2:Y:S02]  /*1dd0*/  FENCE.VIEW.ASYNC.S ;  /* 0x00000000000073c6 */ /* 0x000ea40000000000 */
[----:B--2---:R1:W2:Y:S02]  /*1de0*/  @!UP0 SYNCS.EXCH.64 URZ, [UR20+0x20000], UR8 ;  /* 0x02000008143f85b2 */ /* 0x0042a40008000100 */
        /* <DEDUP_REMOVED lines=20> */
[----:B--2---:R-:W-:Y:S06]  /*1f30*/  BAR.SYNC.DEFER_BLOCKING 0x0 ;  /* 0x0000000000007b1d */ /* 0x004fec0000010000 */
[----:B------:R1:W-:Y:S04]  /*1f40*/  STL [R1+0x1e4], RZ ;  /* 0x0001e4ff01007387 */ /* 0x0003e80000100800 */
[----:B------:R1:W-:Y:S04]  /*1f50*/  STL [R1+0x1e8], RZ ;  /* 0x0001e8ff01007387 */ /* 0x0003e80000100800 */
[----:B------:R1:W-:Y:S04]  /*1f60*/  STL [R1+0x1ec], RZ ;  /* 0x0001ecff01007387 */ /* 0x0003e80000100800 */
[----:B------:R1:W-:Y:S04]  /*1f70*/  STL [R1+0x1f0], RZ ;  /* 0x0001f0ff01007387 */ /* 0x0003e80000100800 */
[----:B------:R1:W-:Y:S01]  /*1f80*/  STL [R1+0x1f4], RZ ;  /* 0x0001f4ff01007387 */ /* 0x0003e20000100800 */
[----:B------:R1:W2:Y:S03]  /*1f90*/  @!UP1 SYNCS.EXCH.64 URZ, [UR20+0x20008], UR6 ;  /* 0x02000806143f95b2 */ /* 0x0002a60008000100 */
[----:B------:R1:W-:Y:S04]  /*1fa0*/  STL [R1+0x1f8], RZ ;  /* 0x0001f8ff01007387 */ /* 0x0003e80000100800 */
[----:B------:R1:W-:Y:S01]  /*1fb0*/  STL [R1+0x1fc], RZ ;  /* 0x0001fcff01007387 */ /* 0x0003e20000100800 */
[----:B------:R-:W-:Y:S05]  /*1fc0*/  @!P1 BRA `(.L_x_47) ;  /* 0x0000001c000c9947 */ /* 0x000fea0003800000 */
[----:B------:R1:W-:Y:S01]  /*1fd0*/  STL [R1], RZ ;  /* 0x000000ff01007387 */ /* 0x0003e20000100800 */
[----:B------:R-:W-:Y:S02]  /*1fe0*/  CS2R R24, SRZ ;  /* 0x0000000000187805 */ /* 0x000fe4000001ff00 */
        /* <DEDUP_REMOVED lines=83> */
[----:B------:R-:W-:Y:S01]  /*2520*/  CS2R R150, SRZ ;  /* 0x0000000000967805 */ /* 0x000fe2000001ff00 */
[----:B------:R-:W-:Y:S01]  /*2530*/  UMOV UR5, URZ ;  /* 0x0000003f00057c82 */ /* 0x000fe20008000000 */
[----:B------:R-:W-:Y:S01]  /*2540*/  UMOV UR10, URZ ;  /* 0x0000003f000a7c82 */ /* 0x000fe20008000000 */
        /* <DEDUP_REMOVED lines=105> */
[----:B------:R1:W-:Y:S02]  /*2be0*/  STL [R1+0x1fc], RZ ;  /* 0x0001fcff01007387 */ /* 0x0003e40000100800 */
.L_x_49:
[----:B--2---:R-:W-:Y:S01]  /*2bf0*/  BAR.SYNC.DEFER_BLOCKING 0x0 ;  /* 0x0000000000007b1d */ /* 0x004fe20000010000 */
[----:B------:R-:W-:Y:S01]  /*2c00*/  ULEA UR19, UR5, UR20, 0x3 ;  /* 0x0000001405137291 */ /* 0x000fe2000f8e183f */
[----:B-1-3--:R-:W-:Y:S01]  /*2c10*/  @!P2 IMAD.MOV.U32 R0, RZ, RZ, 0x10000 ;  /* 0x00010000ff00a424 */ /* 0x00afe200078e00ff */
[----:B------:R-:W-:Y:S01]  /*2c20*/  ELECT P0, URZ, PT ;  /* 0x00000000003f782f */ /* 0x000fe20003800000 */
[----:B------:R-:W-:-:S03]  /*2c30*/  ULEA UR8, UR5, UR20, 0xf ;  /* 0x0000001405087291 */ /* 0x000fc6000f8e783f */
[----:B------:R-:W-:Y:S02]  /*2c40*/  ISETP.LT.U32.AND P0, PT, R2, 0x20, P0 ;  /* 0x000000200200780c */ /* 0x000fe40000701070 */
[----:B------:R-:W-:Y:S01]  /*2c50*/  ELECT P1, URZ, PT ;  /* 0x00000000003f782f */ /* 0x000fe20003820000 */
[----:B------:R-:W-:-:S03]  /*2c60*/  ULOP3.LUT UR12, UR21, 0x3, URZ, 0xc0, !UPT ;  /* 0x00000003150c7892 */ /* 0x000fc6000f8ec03f */
[----:B------:R-:W-:Y:S01]  /*2c70*/  ISETP.LT.U32.AND P1, PT, R2, 0x80, P1 ;  /* 0x000000800200780c */ /* 0x000fe20000f21070 */
[----:B------:R-:W-:Y:S02]  /*2c80*/  UIADD3 UR18, UR8, 0x10000, URZ ;  /* 0x0001000008127890 */ /* 0x000fe4000fffe03f */
[----:B------:R-:W-:Y:S02]  /*2c90*/  ULEA UR14, UR12, UR36, 0x6 ;  /* 0x000000240c0e7291 */ /* 0x000fe4000f8e303f */
[----:B------:R-:W-:Y:S01]  /*2ca0*/  ULEA UR12, UR12, UR18, 0xd ;  /* 0x000000120c0c7291 */ /* 0x000fe2000f8e683f */
[----:B------:R-:W-:Y:S01]  /*2cb0*/  UMOV UR15, UR10 ;  /* 0x0000000a000f7c82 */ /* 0x000fe20008000000 */
[----:B------:R-:W-:Y:S01]  /*2cc0*/  VOTEU.ANY UP0, P0 ;  /* 0x00000000003f7886 */ /* 0x000fe20000000100 */
[----:B------:R-:W-:Y:S01]  /*2cd0*/  VOTEU.ANY UP2, P0 ;  /* 0x00000000003f7886 */ /* 0x000fe20000040100 */
[----:B------:R1:W-:Y:S01]  /*2ce0*/  @!P2 SYNCS.ARRIVE.TRANS64 RZ, [UR19+0x20000], R0 ;  /* 0x02000000ffffa9a7 */ /* 0x0003e20008000013 */
[----:B------:R2:W-:Y:S06]  /*2cf0*/  MEMBAR.ALL.CTA ;  /* 0x0000000000007992 */ /* 0x0005ec0000008000 */
[----:B--2---:R-:W2:Y:S01]  /*2d00*/  FENCE.VIEW.ASYNC.S ;  /* 0x00000000000073c6 */ /* 0x004ea20000000000 */
[----:B------:R-:W-:Y:S01]  /*2d10*/  @UP0 UIADD3 UR9, UR19, 0x20000, URZ ;  /* 0x0002000013090890 */ /* 0x000fe2000fffe03f */
[----:B------:R-:W-:Y:S01]  /*2d20*/  @UP0 UMOV UR6, UR22 ;  /* 0x0000001600060c82 */ /* 0x000fe20008000000 */
[----:B------:R-:W-:Y:S01]  /*2d30*/  @UP0 UMOV UR7, UR23 ;  /* 0x0000001700070c82 */ /* 0x000fe20008000000 */
[----:B--2---:R-:W-:Y:S01]  /*2d40*/  VOTEU.ANY UP1, P1 ;  /* 0x00000000003f7886 */ /* 0x004fe20000820100 */
[----:B------:R-:W-:Y:S01]  /*2d50*/  VOTEU.ANY UP3, P1 ;  /* 0x00000000003f7886 */ /* 0x000fe20000860100 */
[----:B-1----:R-:W-:-:S03]  /*2d60*/  IMAD.U32 R0, RZ, RZ, UR4 ;  /* 0x00000004ff007e24 */ /* 0x002fc6000f8e00ff */
[----:B------:R-:W-:Y:S01]  /*2d70*/  @UP1 UIADD3 UR13, UR19, 0x20000, URZ ;  /* 0x00020000130d1890 */ /* 0x000fe2000fffe03f */
[----:B------:R-:W-:Y:S01]  /*2d80*/  @UP1 UMOV UR16, UR24 ;  /* 0x0000001800101c82 */ /* 0x000fe20008000000 */
[----:B------:R-:W-:Y:S01]  /*2d90*/  @UP1 UMOV UR17, UR25 ;  /* 0x0000001900111c82 */ /* 0x000fe20008000000 */
[----:B------:R-:W-:Y:S01]  /*2da0*/  SHF.L.U32 R0, R0, 0x1f, RZ ;  /* 0x0000001f00007819 */ /* 0x000fe200000006ff */
[----:B------:R-:W-:Y:S06]  /*2db0*/  BAR.SYNC.DEFER_BLOCKING 0x0 ;  /* 0x0000000000007b1d */ /* 0x000fec0000010000 */
[----:B------:R1:W-:Y:S02]  /*2dc0*/  @UP2 UTMALDG.2D [UR8], [UR6] ;  /* 0x00000008060025b4 */ /* 0x0003e40008008000 */
[----:B------:R-:W-:Y:S06]  /*2dd0*/  BAR.SYNC.DEFER_BLOCKING 0x0 ;  /* 0x0000000000007b1d */ /* 0x000fec0000010000 */
[----:B------:R1:W-:Y:S02]  /*2de0*/  @UP3 UTMALDG.2D [UR12], [UR16] ;  /* 0x0000000c100035b4 */ /* 0x0003e40008008000 */
[----:B------:R-:W-:Y:S06]  /*2df0*/  BAR.SYNC.DEFER_BLOCKING 0x0 ;  /* 0x0000000000007b1d */ /* 0x000fec0000010000 */
[----:B------:R-:W2:Y:S02]  /*2e00*/  SYNCS.PHASECHK.TRANS64.TRYWAIT P0, [UR19+0x20000], R0 ;  /* 0x02000000ff0075a7 */ /* 0x000ea40008000153 */
[----:B-12---:R-:W-:Y:S05]  /*2e10*/  @!P0 BRA `(.L_x_48) ;  /* 0x0000002000b08947 */ /* 0x006fea0003800000 */
.L_x_50:
[----:B------:R-:W-:Y:S01]  /*2e20*/  STL.64 [R1+0x268], R150 ;  /* 0x0002689601007387 */ /* 0x000fe20000100a00 */
[----:B------:R-:W-:Y:S01]  /*2e30*/  USHF.L.U32 UR6, UR21, 0x7, URZ ;  /* 0x0000000715067899 */ /* 0x000fe2000800063f */
[----:B------:R-:W1:Y:S02]  /*2e40*/  LDC R0, c[0x0][0x230] ;  /* 0x00008c00ff007b82 */ /* 0x000e640000000800 */
[----:B------:R-:W-:Y:S04]  /*2e50*/  STL.64 [R1+0x260], R148 ;  /* 0x0002609401007387 */ /* 0x000fe80000100a00 */
        /* <DEDUP_REMOVED lines=11> */
[----:B------:R2:W-:Y:S04]  /*2f10*/  STL.64 [R1+0x200], R124 ;  /* 0x0002007c01007387 */ /* 0x0005e80000100a00 */
[----:B--2---:R-:W2:Y:S04]  /*2f20*/  LDL.LU.64 R124, [R1] ;  /* 0x00000000017c7983 */ /* 0x004ea80000300a00 */
[----:B------:R-:W2:Y:S04]  /*2f30*/  LDL.LU.64 R126, [R1+0x8] ;  /* 0x00000800017e7983 */ /* 0x000ea80000300a00 */
        /* <DEDUP_REMOVED lines=61> */
[----:B------:R-:W2:Y:S01]  /*3310*/  LDL.LU.64 R250, [R1+0x1f8] ;  /* 0x0001f80001fa7983 */ /* 0x000ea20000300a00 */
[----:B------:R-:W-:-:S02]  /*3320*/  ULOP3.LUT UR6, UR6, 0x200, URZ, 0xc0, !UPT ;  /* 0x0000020006067892 */ /* 0x000fc4000f8ec03f */
[----:B------:R-:W-:Y:S02]  /*3330*/  USHF.R.U32.HI UR7, URZ, 0x4, UR18 ;  /* 0x000000043f077899 */ /* 0x000fe40008011612 */
[----:B------:R-:W-:Y:S02]  /*3340*/  ULEA.HI UR6, UR8, UR6, URZ, 0x1c ;  /* 0x0000000608067291 */ /* 0x000fe4000f8fe03f */
[----:B------:R-:W-:Y:S02]  /*3350*/  USGXT.U32 UR7, UR7, 0xe ;  /* 0x0000000e0707789a */ /* 0x000fe40008000000 */
[----:B------:R-:W-:Y:S02]  /*3360*/  ULOP3.LUT UR12, UR6, 0x3fff, URZ, 0xc0, !UPT ;  /* 0x00003fff060c7892 */ /* 0x000fe4000f8ec03f */
[----:B------:R-:W-:Y:S01]  /*3370*/  ULOP3.LUT UR14, UR7, 0x2000000, URZ, 0xfc, !UPT ;  /* 0x02000000070e7892 */ /* 0x000fe2000f8efc3f */
[----:B------:R-:W-:Y:S01]  /*3380*/  UMOV UR13, 0x40000040 ;  /* 0x40000040000d7882 */ /* 0x000fe20000000000 */
[----:B------:R-:W-:Y:S01]  /*3390*/  UMOV UR15, 0x40000040 ;  /* 0x40000040000f7882 */ /* 0x000fe20000000000 */
[----:B------:R-:W-:-:S02]  /*33a0*/  UIADD3 UR16, UP0, UR12, 0x2, URZ ;  /* 0x000000020c107890 */ /* 0x000fc4000ff1e03f */
[----:B------:R-:W-:Y:S01]  /*33b0*/  UIADD3 UR18, UP1, UR7, 0x2000080, URZ ;  /* 0x0200008007127890 */ /* 0x000fe2000ff3e03f */
[----:B------:R-:W-:Y:S02]  /*33c0*/  UMOV UR6, URZ ;  /* 0x0000003f00067c82 */ /* 0x000fe40008000000 */
[----:B------:R-:W-:Y:S01]  /*33d0*/  UMOV UR7, URZ ;  /* 0x0000003f00077c82 */ /* 0x000fe20008000000 */
[----:B------:R-:W-:Y:S02]  /*33e0*/  UIADD3.X UR17, UR6, 0x40000040, URZ, UP0, !UPT ;  /* 0x4000004006117890 */ /* 0x000fe400087fe43f */
[----:B------:R-:W-:Y:S02]  /*33f0*/  UIADD3.X UR19, UR7, 0x40000040, URZ, UP1, !UPT ;  /* 0x4000004007137890 */ /* 0x000fe40008ffe43f */
[----:B------:R-:W-:Y:S02]  /*3400*/  UIADD3.64 UR32, UR16, 0x2, URZ ;  /* 0x0000000210207897 */ /* 0x000fe4000fffe03f */
[----:B------:R-:W-:-:S02]  /*3410*/  UIADD3.64 UR34, UR18, 0x80, URZ ;  /* 0x0000008012227897 */ /* 0x000fc4000fffe03f */
[----:B------:R-:W-:Y:S02]  /*3420*/  UIADD3.64 UR28, UR16, 0x4, URZ ;  /* 0x00000004101c7897 */ /* 0x000fe4000fffe03f */
[----:B------:R-:W-:Y:S01]  /*3430*/  UIADD3.64 UR30, UR18, 0x100, URZ ;  /* 0x00000100121e7897 */ /* 0x000fe2000fffe03f */
[----:B--2---:R-:W-:-:S06]  /*3440*/  WARPGROUP.ARRIVE ;  /* 0x00000000000079c5 */ /* 0x004fcc0000000000 */
[----:B------:R-:W-:Y:S03]  /*3450*/  HGMMA.64x256x16.F32.BF16 R124, gdesc[UR12].tnspB, R124, gsb0 ;  /* 0x43e000000c7c79f0 */ /* 0x000fe6000800187c */
[----:B------:R-:W-:Y:S02]  /*3460*/  WARPGROUP.DEPBAR.LE gsb0, 0x0 ;  /* 0x00008000000079c5 */ /* 0x000fe40000010000 */
[----:B------:R-:W-:-:S15]  /*3470*/  WARPGROUP.ARRIVE ;  /* 0x00000000000079c5 */ /* 0x000fde0000000000 */
[----:B------:R-:W-:-:S08]  /*3480*/  NOP ;  /* 0x0000000000007918 */ /* 0x000fd00000000000 */
        /* <DEDUP_REMOVED lines=10> */
[----:B------:R-:W-:Y:S04]  /*3530*/  STL.64 [R1], R124 ;  /* 0x0000007c01007387 */ /* 0x000fe80000100a00 */
        /* <DEDUP_REMOVED lines=63> */
[----:B--2---:R-:W2:Y:S04]  /*3930*/  LDL.LU.64 R150, [R1+0x268] ;  /* 0x0002680001967983 */ /* 0x004ea80000300a00 */
        /* <DEDUP_REMOVED lines=13> */
[----:B------:R-:W-:-:S02]  /*3a10*/  UIADD3.64 UR12, UR16, 0x3fe, URZ ;  /* 0x000003fe100c7897 */ /* 0x000fc4000fffe03f */
[----:B------:R-:W-:Y:S02]  /*3a20*/  UIADD3.64 UR32, UR16, 0x402, URZ ;  /* 0x0000040210207897 */ /* 0x000fe4000fffe03f */
[----:B------:R-:W-:Y:S02]  /*3a30*/  UIADD3 UR10, UR10, 0x40, URZ ;  /* 0x000000400a0a7890 */ /* 0x000fe4000fffe03f */
[----:B------:R-:W-:-:S04]  /*3a40*/  UIADD3 UR5, UR5, 0x1, URZ ;  /* 0x0000000105057890 */ /* 0x000fc8000fffe03f */
[----:B-1----:R-:W-:Y:S01]  /*3a50*/  ISETP.LE.AND P0, PT, R0, UR10, PT ;  /* 0x0000000a00007c0c */ /* 0x002fe2000bf03270 */
[----:B------:R-:W-:-:S04]  /*3a60*/  UISETP.NE.U32.AND UP0, UPT, UR5, 0x2, UPT ;  /* 0x000000020500788c */ /* 0x000fc8000bf05070 */
[----:B------:R-:W-:Y:S02]  /*3a70*/  USEL UR6, URZ, 0x1, UP0 ;  /* 0x000000013f067887 */ /* 0x000fe40008000000 */
[----:B------:R-:W-:Y:S02]  /*3a80*/  USEL UR5, UR5, URZ, UP0 ;  /* 0x0000003f05057287 */ /* 0x000fe40008000000 */
[----:B------:R-:W-:Y:S01]  /*3a90*/  ULOP3.LUT UR4, UR4, UR6, URZ, 0x3c, !UPT ;  /* 0x0000000604047292 */ /* 0x000fe2000f8e3c3f */
[----:B--2---:R-:W-:-:S06]  /*3aa0*/  WARPGROUP.ARRIVE ;  /* 0x00000000000079c5 */ /* 0x004fcc0000000000 */
[----:B------:R-:W-:Y:S01]  /*3ab0*/  HGMMA.64x256x16.F32.BF16 R24, gdesc[UR12].tnspB, R24, gsb0 ;  /* 0x43e000000c1879f0 */ /* 0x000fe20008001818 */
[----:B------:R-:W-:Y:S01]  /*3ac0*/  UIADD3.64 UR12, UR16, 0x400, URZ ;  /* 0x00000400100c7897 */ /* 0x000fe2000fffe03f */
[----:B------:R-:W-:Y:S01]  /*3ad0*/  UMOV UR14, UR18 ;  /* 0x00000012000e7c82 */ /* 0x000fe20008000000 */
[----:B------:R-:W-:Y:S01]  /*3ae0*/  UMOV UR15, UR19 ;  /* 0x00000013000f7c82 */ /* 0x000fe20008000000 */
[----:B------:R-:W-:Y:S01]  /*3af0*/  UIADD3.64 UR16, UR16, 0x404, URZ ;  /* 0x0000040410107897 */ /* 0x000fe2000fffe03f */
[----:B------:R-:W-:Y:S01]  /*3b00*/  UMOV UR18, UR30 ;  /* 0x0000001e00127c82 */ /* 0x000fe20008000000 */
[----:B------:R-:W-:Y:S01]  /*3b10*/  UMOV UR19, UR31 ;  /* 0x0000001f00137c82 */ /* 0x000fe20008000000 */
[----:B------:R-:W-:Y:S02]  /*3b20*/  WARPGROUP.DEPBAR.LE gsb0, 0x0 ;  /* 0x00008000000079c5 */ /* 0x000fe40000010000 */
[----:B------:R-:W-:-:S15]  /*3b30*/  WARPGROUP.ARRIVE ;  /* 0x00000000000079c5 */ /* 0x000fde0000000000 */
[----:B------:R-:W-:-:S04]  /*3b40*/  NOP ;  /* 0x0000000000007918 */ /* 0x000fc80000000000 */
        /* <DEDUP_REMOVED lines=10> */
[----:B---3--:R-:W-:Y:S05]  /*3bf0*/  @!P0 BRA `(.L_x_49) ;  /* 0xffffffec00fc8947 */ /* 0x008fea000383ffff */
.L_x_47:
[----:B------:R5:W-:Y:S04]  /*3c00*/  STL [R1+0x20c], R148 ;  /* 0x00020c9401007387 */ /* 0x000be80000100800 */
[----:B------:R-:W3:Y:S01]  /*3c10*/  LDL.LU R8, [R1] ;  /* 0x0000000001087983 */ /* 0x000ee20000300800 */
[----:B--2---:R-:W-:Y:S06]  /*3c20*/  BAR.SYNC.DEFER_BLOCKING 0x0 ;  /* 0x0000000000007b1d */ /* 0x004fec0000010000 */
[----:B-----5:R-:W2:Y:S04]  /*3c30*/  LDL.LU R148, [R1+0x4] ;  /* 0x0000040001947983 */ /* 0x020ea80000300800 */
[----:B------:R5:W-:Y:S04]  /*3c40*/  STL [R1+0x208], R149 ;  /* 0x0002089501007387 */ /* 0x000be80000100800 */
[----:B-----5:R-:W5:Y:S01]  /*3c50*/  LDL.LU R149, [R1+0xc] ;  /* 0x00000c0001957983 */ /* 0x020f620000300800 */
[----:B------:R-:W4:Y:S03]  /*3c60*/  @!P2 SYNCS.CCTL.IV [UR20+0x20000] ;  /* 0x02000000ff00a9b1 */ /* 0x000f260008000014 */
[----:B------:R-:W5:Y:S04]  /*3c70*/  LDL.LU R9, [R1+0x8] ;  /* 0x0000080001097983 */ /* 0x000f680000300800 */
[----:B------:R1:W-:Y:S01]  /*3c80*/  STL [R1+0x204], R150 ;  /* 0x0002049601007387 */ /* 0x0003e20000100800 */
[----:B----4-:R-:W-:Y:S06]  /*3c90*/  BAR.SYNC.DEFER_BLOCKING 0x0 ;  /* 0x0000000000007b1d */ /* 0x010fec0000010000 */
[----:B-1----:R-:W4:Y:S04]  /*3ca0*/  LDL.LU R150, [R1+0x14] ;  /* 0x0000140001967983 */ /* 0x002f280000300800 */
[----:B------:R-:W4:Y:S04]  /*3cb0*/  LDL.LU R10, [R1+0x10] ;  /* 0x00001000010a7983 */ /* 0x000f280000300800 */
[----:B------:R1:W-:Y:S01]  /*3cc0*/  STL [R1+0x200], R151 ;  /* 0x0002009701007387 */ /* 0x0003e20000100800 */
[----:B------:R-:W-:-:S02]  /*3cd0*/  ELECT P0, URZ, PT ;  /* 0x00000000003f782f */ /* 0x000fc40003800000 */
[----:B------:R-:W-:Y:S02]  /*3ce0*/  F2FP.BF16.F32.PACK_AB R24, R25, R24 ;  /* 0x000000181918723e */ /* 0x000fe400000010ff */
[----:B------:R-:W-:Y:S02]  /*3cf0*/  F2FP.BF16.F32.PACK_AB R56, R57, R56 ;  /* 0x000000383938723e */ /* 0x000fe400000010ff */
[----:B------:R-:W-:Y:S01]  /*3d00*/  F2FP.BF16.F32.PACK_AB R88, R89, R88 ;  /* 0x000000585958723e */ /* 0x000fe200000010ff */
[----:B------:R-:W4:Y:S01]  /*3d10*/  @!P2 SYNCS.CCTL.IV [UR20+0x20008] ;  /* 0x02000800ff00a9b1 */ /* 0x000f220008000014 */
[----:B-1----:R-:W4:Y:S04]  /*3d20*/  LDL.LU R151, [R1+0x1c] ;  /* 0x00001c0001977983 */ /* 0x002f280000300800 */
[----:B------:R-:W4:Y:S04]  /*3d30*/  LDL.LU R11, [R1+0x18] ;  /* 0x00001800010b7983 */ /* 0x000f280000300800 */
        /* <DEDUP_REMOVED lines=31> */
[----:B---3--:R-:W3:Y:S04]  /*3f30*/  LDL.LU R0, [R1+0x98] ;  /* 0x0000980001007983 */ /* 0x008ee80000300800 */
[----:B------:R-:W3:Y:S04]  /*3f40*/  LDL.LU R153, [R1+0xa4] ;  /* 0x0000a40001997983 */ /* 0x000ee80000300800 */
        /* <DEDUP_REMOVED lines=82> */
[----:B------:R-:W3:Y:S01]  /*4470*/  LDL.LU R193, [R1+0x1e8] ;  /* 0x0001e80001c17983 */ /* 0x000ee20000300800 */
[----:B--2---:R-:W-:-:S03]  /*4480*/  F2FP.BF16.F32.PACK_AB R8, R148, R8 ;  /* 0x000000089408723e */ /* 0x004fc600000010ff */
[----:B------:R-:W2:Y:S01]  /*4490*/  LDL.LU R198, [R1+0x1f4] ;  /* 0x0001f40001c67983 */ /* 0x000ea20000300800 */
[----:B-----5:R-:W-:-:S03]  /*44a0*/  F2FP.BF16.F32.PACK_AB R9, R149, R9 ;  /* 0x000000099509723e */ /* 0x020fc600000010ff */
[----:B------:R-:W2:Y:S01]  /*44b0*/  LDL.LU R194, [R1+0x1f0] ;  /* 0x0001f00001c27983 */ /* 0x000ea20000300800 */
[----:B----4-:R-:W-:-:S03]  /*44c0*/  F2FP.BF16.F32.PACK_AB R10, R150, R10 ;  /* 0x0000000a960a723e */ /* 0x010fc600000010ff */
[----:B------:R-:W4:Y:S01]  /*44d0*/  LDL.LU R196, [R1+0x1fc] ;  /* 0x0001fc0001c47983 */ /* 0x000f220000300800 */
[----:B------:R-:W-:-:S03]  /*44e0*/  F2FP.BF16.F32.PACK_AB R11, R151, R11 ;  /* 0x0000000b970b723e */ /* 0x000fc600000010ff */
[----:B------:R-:W4:Y:S04]  /*44f0*/  LDL.LU R195, [R1+0x1f8] ;  /* 0x0001f80001c37983 */ /* 0x000f280000300800 */
[----:B------:R-:W5:Y:S04]  /*4500*/  LDL.LU R148, [R1+0x20c] ;  /* 0x00020c0001947983 */ /* 0x000f680000300800 */
[----:B------:R-:W5:Y:S04]  /*4510*/  LDL.LU R149, [R1+0x208] ;  /* 0x0002080001957983 */ /* 0x000f680000300800 */
[----:B------:R-:W5:Y:S04]  /*4520*/  LDL.LU R150, [R1+0x204] ;  /* 0x0002040001967983 */ /* 0x000f680000300800 */
[----:B------:R-:W5:Y:S01]  /*4530*/  LDL.LU R151, [R1+0x200] ;  /* 0x0002000001977983 */ /* 0x000f620000300800 */
[----:B------:R-:W-:Y:S01]  /*4540*/  F2FP.BF16.F32.PACK_AB R4, R3, R4 ;  /* 0x000000040304723e */ /* 0x000fe200000010ff */
[----:B------:R-:W-:Y:S01]  /*4550*/  ULOP3.LUT UR21, UR21, 0x3, URZ, 0xc0, !UPT ;  /* 0x0000000315157892 */ /* 0x000fe2000f8ec03f */
[----:B---3--:R-:W-:Y:S01]  /*4560*/  F2FP.BF16.F32.PACK_AB R23, R23, R0 ;  /* 0x000000001717723e */ /* 0x008fe200000010ff */
[----:B------:R-:W1:Y:S01]  /*4570*/  S2R R3, SR_TID.X ;  /* 0x0000000000037919 */ /* 0x000e620000002100 */
[----:B------:R-:W-:Y:S01]  /*4580*/  F2FP.BF16.F32.PACK_AB R152, R153, R152 ;  /* 0x000000989998723e */ /* 0x000fe200000010ff */
[----:B------:R-:W-:Y:S01]  /*4590*/  ULEA UR8, UR21, UR20, 0xf ;  /* 0x0000001415087291 */ /* 0x000fe2000f8e783f */
[----:B------:R-:W-:Y:S01]  /*45a0*/  F2FP.BF16.F32.PACK_AB R5, R2, R5 ;  /* 0x000000050205723e */ /* 0x000fe200000010ff */
[----:B------:R-:W-:Y:S01]  /*45b0*/  ULEA UR9, UR21, UR36, 0x6 ;  /* 0x0000002415097291 */ /* 0x000fe2000f8e303f */
[----:B------:R-:W-:Y:S01]  /*45c0*/  F2FP.BF16.F32.PACK_AB R20, R242, R20 ;  /* 0x00000014f214723e */ /* 0x000fe200000010ff */
[----:B------:R-:W-:Y:S01]  /*45d0*/  UMOV UR10, UR11 ;  /* 0x0000000b000a7c82 */ /* 0x000fe20008000000 */
[----:B------:R-:W-:-:S02]  /*45e0*/  F2FP.BF16.F32.PACK_AB R21, R241, R21 ;  /* 0x00000015f115723e */ /* 0x000fc400000010ff */
[----:B------:R-:W-:Y:S02]  /*45f0*/  F2FP.BF16.F32.PACK_AB R22, R240, R22 ;  /* 0x00000016f016723e */ /* 0x000fe400000010ff */
[----:B------:R-:W-:Y:S02]  /*4600*/  F2FP.BF16.F32.PACK_AB R25, R27, R26 ;  /* 0x0000001a1b19723e */ /* 0x000fe400000010ff */
[----:B------:R-:W-:Y:S02]  /*4610*/  F2FP.BF16.F32.PACK_AB R26, R29, R28 ;  /* 0x0000001c1d1a723e */ /* 0x000fe400000010ff */
[----:B------:R-:W-:Y:S02]  /*4620*/  F2FP.BF16.F32.PACK_AB R27, R31, R30 ;  /* 0x0000001e1f1b723e */ /* 0x000fe400000010ff */
[----:B------:R-:W-:Y:S02]  /*4630*/  F2FP.BF16.F32.PACK_AB R57, R59, R58 ;  /* 0x0000003a3b39723e */ /* 0x000fe400000010ff */
[----:B------:R-:W-:-:S02]  /*4640*/  F2FP.BF16.F32.PACK_AB R58, R61, R60 ;  /* 0x0000003c3d3a723e */ /* 0x000fc400000010ff */
[----:B------:R-:W-:Y:S02]  /*4650*/  F2FP.BF16.F32.PACK_AB R59, R63, R62 ;  /* 0x0000003e3f3b723e */ /* 0x000fe400000010ff */
[----:B------:R-:W-:Y:S02]  /*4660*/  F2FP.BF16.F32.PACK_AB R89, R91, R90 ;  /* 0x0000005a5b59723e */ /* 0x000fe400000010ff */
[----:B------:R-:W-:Y:S02]  /*4670*/  F2FP.BF16.F32.PACK_AB R120, R121, R120 ;  /* 0x000000787978723e */ /* 0x000fe400000010ff */
[----:B------:R-:W-:Y:S02]  /*4680*/  F2FP.BF16.F32.PACK_AB R90, R93, R92 ;  /* 0x0000005c5d5a723e */ /* 0x000fe400000010ff */
[----:B------:R-:W-:Y:S02]  /*4690*/  F2FP.BF16.F32.PACK_AB R91, R95, R94 ;  /* 0x0000005e5f5b723e */ /* 0x000fe400000010ff */
[----:B------:R-:W-:Y:S01]  /*46a0*/  F2FP.BF16.F32.PACK_AB R121, R123, R122 ;  /* 0x0000007a7b79723e */ /* 0x000fe200000010ff */
[C---:B-1----:R-:W-:Y:S01]  /*46b0*/  IMAD.SHL.U32 R0, R3.reuse, 0x80, RZ ;  /* 0x0000008003007824 */ /* 0x042fe200078e00ff */
[C---:B------:R-:W-:Y:S01]  /*46c0*/  LOP3.LUT R2, R3.reuse, 0xff, RZ, 0xc0, !PT ;  /* 0x000000ff03027812 */ /* 0x040fe200078ec0ff */
[----:B------:R-:W-:Y:S01]  /*46d0*/  IMAD.SHL.U32 R153, R3, 0x10, RZ ;  /* 0x0000001003997824 */ /* 0x000fe200078e00ff */
[----:B------:R-:W-:-:S02]  /*46e0*/  F2FP.BF16.F32.PACK_AB R164, R227, R164 ;  /* 0x000000a4e3a4723e */ /* 0x000fc400000010ff */
[----:B------:R-:W-:Y:S02]  /*46f0*/  LOP3.LUT R0, R0, 0x780, RZ, 0xc0, !PT ;  /* 0x0000078000007812 */ /* 0x000fe400078ec0ff */
[----:B------:R-:W-:Y:S02]  /*4700*/  ISETP.LT.U32.AND P0, PT, R2, 0x80, P0 ;  /* 0x000000800200780c */ /* 0x000fe40000701070 */
[----:B------:R-:W-:Y:S02]  /*4710*/  LOP3.LUT R0, R0, 0x70, R153, 0xf8, !PT ;  /* 0x0000007000007812 */ /* 0x000fe400078ef899 */
[----:B------:R-:W-:Y:S02]  /*4720*/  F2FP.BF16.F32.PACK_AB R165, R226, R165 ;  /* 0x000000a5e2a5723e */ /* 0x000fe400000010ff */
[----:B------:R-:W-:Y:S02]  /*4730*/  F2FP.BF16.F32.PACK_AB R122, R125, R124 ;  /* 0x0000007c7d7a723e */ /* 0x000fe400000010ff */
[----:B------:R-:W-:-:S02]  /*4740*/  F2FP.BF16.F32.PACK_AB R123, R127, R126 ;  /* 0x0000007e7f7b723e */ /* 0x000fc400000010ff */
[----:B------:R-:W-:Y:S02]  /*4750*/  F2FP.BF16.F32.PACK_AB R166, R225, R166 ;  /* 0x000000a6e1a6723e */ /* 0x000fe400000010ff */
[----:B------:R-:W-:Y:S01]  /*4760*/  F2FP.BF16.F32.PACK_AB R6, R252, R6 ;  /* 0x00000006fc06723e */ /* 0x000fe200000010ff */
[----:B------:R-:W-:Y:S01]  /*4770*/  VOTEU.ANY UP0, P0 ;  /* 0x00000000003f7886 */ /* 0x000fe20000000100 */
[----:B------:R-:W-:Y:S01]  /*4780*/  F2FP.BF16.F32.PACK_AB R7, R251, R7 ;  /* 0x00000007fb07723e */ /* 0x000fe200000010ff */
[----:B------:R-:W-:Y:S01]  /*4790*/  VOTEU.ANY UP1, P0 ;  /* 0x00000000003f7886 */ /* 0x000fe20000020100 */
[----:B------:R-:W-:Y:S02]  /*47a0*/  F2FP.BF16.F32.PACK_AB R153, R239, R238 ;  /* 0x000000eeef99723e */ /* 0x000fe400000010ff */
[----:B------:R-:W-:Y:S01]  /*47b0*/  F2FP.BF16.F32.PACK_AB R167, R224, R167 ;  /* 0x000000a7e0a7723e */ /* 0x000fe200000010ff */
[----:B------:R-:W-:Y:S01]  /*47c0*/  @UP0 UMOV UR6, UR26 ;  /* 0x0000001a00060c82 */ /* 0x000fe20008000000 */
[----:B------:R-:W-:Y:S01]  /*47d0*/  F2FP.BF16.F32.PACK_AB R154, R237, R154 ;  /* 0x0000009aed9a723e */ /* 0x000fe200000010ff */
[----:B------:R-:W-:Y:S01]  /*47e0*/  @UP0 UMOV UR7, UR27 ;  /* 0x0000001b00070c82 */ /* 0x000fe20008000000 */
        /* <DEDUP_REMOVED lines=88> */
[----:B------:R-:W-:Y:S01]  /*4d70*/  LOP3.LUT R197, R0, 0x10, R3, 0x78, !PT ;  /* 0x0000001000c57812 */ /* 0x000fe200078e7803 */
[----:B------:R-:W-:-:S05]  /*4d80*/  IMAD.SHL.U32 R0, R3, 0x40, RZ ;  /* 0x0000004003007824 */ /* 0x000fca00078e00ff */
[----:B------:R-:W-:Y:S02]  /*4d90*/  LOP3.LUT R0, R197, 0x3800, R0, 0xf8, !PT ;  /* 0x00003800c5007812 */ /* 0x000fe400078ef800 */
[----:B------:R-:W-:Y:S02]  /*4da0*/  F2FP.BF16.F32.PACK_AB R193, R199, R193 ;  /* 0x000000c1c7c1723e */ /* 0x000fe400000010ff */
[C---:B------:R-:W-:Y:S01]  /*4db0*/  LOP3.LUT R3, R0.reuse, 0x20, RZ, 0x3c, !PT ;  /* 0x0000002000037812 */ /* 0x040fe200078e3cff */
[----:B------:R-:W-:Y:S01]  /*4dc0*/  VIADD R2, R0, UR20 ;  /* 0x0000001400027c36 */ /* 0x000fe20008000000 */
[----:B--2---:R-:W-:-:S03]  /*4dd0*/  F2FP.BF16.F32.PACK_AB R194, R198, R194 ;  /* 0x000000c2c6c2723e */ /* 0x004fc600000010ff */
[----:B------:R-:W-:Y:S01]  /*4de0*/  VIADD R3, R3, UR20 ;  /* 0x0000001403037c36 */ /* 0x000fe20008000000 */
[----:B------:R1:W-:Y:S04]  /*4df0*/  STSM.16.M88.4 [R2], R8 ;  /* 0x0000000802007844 */ /* 0x0003e80000000200 */
[----:B------:R-:W-:Y:S01]  /*4e00*/  STSM.16.M88.4 [R2+0x8000], R20 ;  /* 0x0080001402007844 */ /* 0x000fe20000000200 */
[----:B----4-:R-:W-:-:S03]  /*4e10*/  F2FP.BF16.F32.PACK_AB R195, R196, R195 ;  /* 0x000000c3c4c3723e */ /* 0x010fc600000010ff */
[----:B------:R-:W-:Y:S04]  /*4e20*/  STSM.16.M88.4 [R2+0x10000], R164 ;  /* 0x010000a402007844 */ /* 0x000fe80000000200 */
[----:B------:R-:W-:Y:S01]  /*4e30*/  STSM.16.M88.4 [R2+0x18000], R180 ;  /* 0x018000b402007844 */ /* 0x000fe20000000200 */
[----:B-----5:R-:W-:-:S03]  /*4e40*/  F2FP.BF16.F32.PACK_AB R146, R149, R148 ;  /* 0x000000949592723e */ /* 0x020fc600000010ff */
[----:B------:R-:W-:Y:S01]  /*4e50*/  STSM.16.M88.4 [R2+0x4000], R24 ;  /* 0x0040001802007844 */ /* 0x000fe20000000200 */
[C---:B-1----:R-:W-:Y:S02]  /*4e60*/  LOP3.LUT R8, R0.reuse, 0x40, RZ, 0x3c, !PT ;  /* 0x0000004000087812 */ /* 0x042fe400078e3cff */
[----:B------:R-:W-:Y:S01]  /*4e70*/  LOP3.LUT R0, R0, 0x60, RZ, 0x3c, !PT ;  /* 0x0000006000007812 */ /* 0x000fe200078e3cff */
[----:B------:R-:W-:Y:S02]  /*4e80*/  STSM.16.M88.4 [R2+0xc000], R56 ;  /* 0x00c0003802007844 */ /* 0x000fe40000000200 */
[----:B------:R-:W-:Y:S01]  /*4e90*/  VIADD R8, R8, UR20 ;  /* 0x0000001408087c36 */ /* 0x000fe20008000000 */
[----:B------:R-:W-:Y:S01]  /*4ea0*/  F2FP.BF16.F32.PACK_AB R147, R151, R150 ;  /* 0x000000969793723e */ /* 0x000fe200000010ff */
[----:B------:R-:W-:Y:S01]  /*4eb0*/  STSM.16.M88.4 [R2+0x14000], R88 ;  /* 0x0140005802007844 */ /* 0x000fe20000000200 */
[----:B------:R-:W-:-:S03]  /*4ec0*/  VIADD R0, R0, UR20 ;  /* 0x0000001400007c36 */ /* 0x000fc60008000000 */
[----:B------:R-:W-:Y:S04]  /*4ed0*/  STSM.16.M88.4 [R2+0x1c000], R120 ;  /* 0x01c0007802007844 */ /* 0x000fe80000000200 */
[----:B------:R-:W-:Y:S04]  /*4ee0*/  STSM.16.M88.4 [R3], R4 ;  /* 0x0000000403007844 */ /* 0x000fe80000000200 */
[----:B------:R-:W-:Y:S04]  /*4ef0*/  STSM.16.M88.4 [R3+0x8000], R152 ;  /* 0x0080009803007844 */ /* 0x000fe80000000200 */
[----:B------:R-:W-:Y:S04]  /*4f00*/  STSM.16.M88.4 [R3+0x10000], R168 ;  /* 0x010000a803007844 */ /* 0x000fe80000000200 */
[----:B------:R-:W-:Y:S04]  /*4f10*/  STSM.16.M88.4 [R3+0x18000], R184 ;  /* 0x018000b803007844 */ /* 0x000fe80000000200 */
[----:B------:R-:W-:Y:S04]  /*4f20*/  STSM.16.M88.4 [R3+0x4000], R32 ;  /* 0x0040002003007844 */ /* 0x000fe80000000200 */
[----:B------:R-:W-:Y:S04]  /*4f30*/  STSM.16.M88.4 [R3+0xc000], R64 ;  /* 0x00c0004003007844 */ /* 0x000fe80000000200 */
[----:B------:R-:W-:Y:S04]  /*4f40*/  STSM.16.M88.4 [R3+0x14000], R96 ;  /* 0x0140006003007844 */ /* 0x000fe80000000200 */
        /* <DEDUP_REMOVED lines=16> */
[----:B------:R-:W-:Y:S01]  /*5050*/  STSM.16.M88.4 [R0+0x1c000], R144 ;  /* 0x01c0009000007844 */ /* 0x000fe20000000200 */
[----:B------:R1:W-:Y:S06]  /*5060*/  MEMBAR.ALL.CTA ;  /* 0x0000000000007992 */ /* 0x0003ec0000008000 */
[----:B-1----:R-:W1:Y:S02]  /*5070*/  FENCE.VIEW.ASYNC.S ;  /* 0x00000000000073c6 */ /* 0x002e640000000000 */
[----:B-1----:R-:W-:Y:S06]  /*5080*/  BAR.SYNC.DEFER_BLOCKING 0x0 ;  /* 0x0000000000007b1d */ /* 0x002fec0000010000 */
[----:B------:R1:W-:Y:S01]  /*5090*/  @UP1 UTMASTG.2D [UR8], [UR6] ;  /* 0x00000008060013b5 */ /* 0x0003e20008008000 */
[----:B------:R0:W-:Y:S01]  /*50a0*/  UTMACMDFLUSH ;  /* 0x00000000000079b7 */ /* 0x0001e20000000000 */
[----:B------:R-:W-:-:S04]  /*50b0*/  DEPBAR.LE SB0, 0x0 ;  /* 0x000080000000791a */ /* 0x000fc80000000000 */
[----:B------:R-:W-:Y:S06]  /*50c0*/  BAR.SYNC.DEFER_BLOCKING 0x0 ;  /* 0x0000000000007b1d */ /* 0x000fec0000010000 */
[----:B-1----:R-:W-:Y:S05]  /*50d0*/  EXIT ;  /* 0x000000000000794d */ /* 0x002fea0003800000 */
.L_x_48:
[----:B------:R-:W1:Y:S02]  /*50e0*/  SYNCS.PHASECHK.TRANS64.TRYWAIT P0, [UR19+0x20000], R0 ;  /* 0x02000000ff0075a7 */ /* 0x000e640008000153 */
[----:B-1----:R-:W-:Y:S05]  /*50f0*/  @!P0 BRA `(.L_x_48) ;  /* 0xfffffffc00f88947 */ /* 0x002fea000383ffff */
[----:B------:R-:W-:Y:S05]  /*5100*/  BRA `(.L_x_50) ;  /* 0xffffffdc00447947 */ /* 0x000fea000383ffff */
.L_x_51:
[----:B------:R-:W-:-:S00]  /*5110*/  BRA `(.L_x_51) ;  /* 0xfffffffc00fc7947 */ /* 0x000fc0000383ffff */
[----:B------:R-:W-:-:S00]  /*5120*/  NOP ;  /* 0x0000000000007918 */ /* 0x000fc00000000000 */
        /* <DEDUP_REMOVED lines=13> */
.L_x_52:


//--------------------- .nv.shared.gluon_wgmma    --------------------------
	.section	.nv.shared.gluon_wgmma,"aw",@nobits
	.sectionflags	@""
	.align	16
	.zero		1024


//--------------------- .nv.shared.reserved.0     --------------------------
	.section	.nv.shared.reserved.0,"aw",@nobits
	.weak		__nv_reservedSMEM_offset_0_alias
	.size		__nv_reservedSMEM_offset_0_alias, 0, 0
	.other		__nv_reservedSMEM_offset_0_alias,@"STO_CUDA_RESERVED_SHARED STV_DEFAULT"
__nv_reservedSMEM_offset_0_alias:
	.zero		0


//--------------------- .nv.constant0.gluon_wgmma --------------------------
	.section	.nv.constant0.gluon_wgmma,"a",@progbits
	.sectionflags	@""
	.align	4
.nv.constant0.gluon_wgmma:
	.zero		608


//--------------------- SYMBOLS --------------------------

	.type		.nv.reservedSmem.offset0,@object
	.size		.nv.reservedSmem.offset0,0x4
